//
// Generated by NVIDIA NVVM Compiler
//
// Compiler Build ID: CL-36424714
// Cuda compilation tools, release 13.0, V13.0.88
// Based on NVVM 20.0.0
//

.version 9.0
.target sm_100
.address_size 64

	// .globl	_Z12warmupKernelv
.extern .shared .align 16 .b8 sdata[];

.visible .entry _Z12warmupKernelv()
{


	ret;

}
	// .globl	_Z17mergeSharedKernelPKiPiii
.visible .entry _Z17mergeSharedKernelPKiPiii(
	.param .u64 .ptr .align 1 _Z17mergeSharedKernelPKiPiii_param_0,
	.param .u64 .ptr .align 1 _Z17mergeSharedKernelPKiPiii_param_1,
	.param .u32 _Z17mergeSharedKernelPKiPiii_param_2,
	.param .u32 _Z17mergeSharedKernelPKiPiii_param_3
)
{
	.reg .pred 	%p<33>;
	.reg .b32 	%r<134>;
	.reg .b64 	%rd<20>;

	ld.param.u64 	%rd6, [_Z17mergeSharedKernelPKiPiii_param_0];
	ld.param.u64 	%rd7, [_Z17mergeSharedKernelPKiPiii_param_1];
	ld.param.u32 	%r51, [_Z17mergeSharedKernelPKiPiii_param_2];
	ld.param.u32 	%r52, [_Z17mergeSharedKernelPKiPiii_param_3];
	cvta.to.global.u64 	%rd1, %rd7;
	cvta.to.global.u64 	%rd2, %rd6;
	mov.u32 	%r53, %ctaid.x;
	mov.u32 	%r1, %ntid.x;
	mov.u32 	%r2, %tid.x;
	mad.lo.s32 	%r54, %r53, %r1, %r2;
	mul.wide.s32 	%rd8, %r51, %r54;
	shl.b64 	%rd3, %rd8, 1;
	cvt.s64.s32 	%rd9, %r52;
	setp.ge.s64 	%p1, %rd3, %rd9;
	@%p1 bra 	$L__BB1_29;
	cvt.u32.u64 	%r3, %rd3;
	add.s32 	%r4, %r51, %r3;
	setp.lt.s32 	%p2, %r4, %r52;
	@%p2 bra 	$L__BB1_9;
	setp.le.s32 	%p3, %r52, %r3;
	@%p3 bra 	$L__BB1_29;
	sub.s32 	%r55, %r52, %r3;
	and.b32  	%r5, %r55, 3;
	setp.eq.s32 	%p4, %r5, 0;
	mov.u32 	%r112, %r3;
	@%p4 bra 	$L__BB1_6;
	neg.s32 	%r110, %r5;
	mov.u32 	%r112, %r3;
$L__BB1_5:
	.pragma "nounroll";
	mul.wide.s32 	%rd10, %r112, 4;
	add.s64 	%rd11, %rd1, %rd10;
	add.s64 	%rd12, %rd2, %rd10;
	ld.global.u32 	%r56, [%rd12];
	st.global.u32 	[%rd11], %r56;
	add.s32 	%r112, %r112, 1;
	add.s32 	%r110, %r110, 1;
	setp.ne.s32 	%p5, %r110, 0;
	@%p5 bra 	$L__BB1_5;
$L__BB1_6:
	sub.s32 	%r57, %r3, %r52;
	setp.gt.u32 	%p6, %r57, -4;
	@%p6 bra 	$L__BB1_29;
	sub.s32 	%r113, %r112, %r52;
	add.s64 	%rd4, %rd2, 8;
	add.s64 	%rd5, %rd1, 8;
$L__BB1_8:
	mul.wide.s32 	%rd13, %r112, 4;
	add.s64 	%rd14, %rd4, %rd13;
	add.s64 	%rd15, %rd5, %rd13;
	ld.global.u32 	%r58, [%rd14+-8];
	st.global.u32 	[%rd15+-8], %r58;
	ld.global.u32 	%r59, [%rd14+-4];
	st.global.u32 	[%rd15+-4], %r59;
	ld.global.u32 	%r60, [%rd14];
	st.global.u32 	[%rd15], %r60;
	ld.global.u32 	%r61, [%rd14+4];
	st.global.u32 	[%rd15+4], %r61;
	add.s32 	%r112, %r112, 4;
	add.s32 	%r113, %r113, 4;
	setp.eq.s32 	%p7, %r113, 0;
	@%p7 bra 	$L__BB1_29;
	bra.uni 	$L__BB1_8;
$L__BB1_9:
	add.s32 	%r62, %r4, %r51;
	min.s32 	%r17, %r62, %r52;
	sub.s32 	%r18, %r17, %r3;
	setp.ge.s32 	%p8, %r2, %r18;
	@%p8 bra 	$L__BB1_12;
	mov.u32 	%r115, %r2;
$L__BB1_11:
	add.s32 	%r63, %r115, %r3;
	mul.wide.s32 	%rd16, %r63, 4;
	add.s64 	%rd17, %rd2, %rd16;
	ld.global.u32 	%r64, [%rd17];
	shl.b32 	%r65, %r115, 2;
	mov.u32 	%r66, sdata;
	add.s32 	%r67, %r66, %r65;
	st.shared.u32 	[%r67], %r64;
	add.s32 	%r115, %r115, %r1;
	setp.lt.s32 	%p9, %r115, %r18;
	@%p9 bra 	$L__BB1_11;
$L__BB1_12:
	bar.sync 	0;
	add.s32 	%r68, %r1, %r18;
	add.s32 	%r69, %r68, -1;
	div.u32 	%r21, %r69, %r1;
	mul.lo.s32 	%r125, %r21, %r2;
	setp.ge.s32 	%p10, %r125, %r18;
	@%p10 bra 	$L__BB1_29;
	add.s32 	%r71, %r125, %r21;
	min.s32 	%r23, %r71, %r18;
	min.s32 	%r72, %r125, %r51;
	setp.lt.s32 	%p11, %r72, 1;
	setp.ge.s32 	%p12, %r51, %r18;
	mov.b32 	%r121, 0;
	or.pred  	%p13, %p11, %p12;
	mov.u32 	%r120, %r51;
	mov.u32 	%r119, %r121;
	@%p13 bra 	$L__BB1_16;
	mov.b32 	%r119, 0;
	mov.u32 	%r120, %r51;
	mov.u32 	%r121, %r119;
$L__BB1_15:
	shl.b32 	%r74, %r121, 2;
	mov.u32 	%r75, sdata;
	add.s32 	%r76, %r75, %r74;
	ld.shared.u32 	%r77, [%r76];
	shl.b32 	%r79, %r120, 2;
	add.s32 	%r80, %r75, %r79;
	ld.shared.u32 	%r81, [%r80];
	setp.gt.s32 	%p14, %r77, %r81;
	setp.le.s32 	%p15, %r77, %r81;
	selp.u32 	%r83, 1, 0, %p15;
	add.s32 	%r121, %r121, %r83;
	selp.u32 	%r84, 1, 0, %p14;
	add.s32 	%r120, %r120, %r84;
	add.s32 	%r119, %r119, 1;
	setp.lt.s32 	%p16, %r119, %r125;
	setp.lt.s32 	%p17, %r121, %r51;
	and.pred  	%p18, %p16, %p17;
	setp.lt.s32 	%p19, %r120, %r18;
	and.pred  	%p20, %p18, %p19;
	@%p20 bra 	$L__BB1_15;
$L__BB1_16:
	setp.ge.s32 	%p21, %r119, %r125;
	setp.ge.s32 	%p22, %r121, %r51;
	or.pred  	%p23, %p21, %p22;
	@%p23 bra 	$L__BB1_18;
	not.b32 	%r85, %r121;
	add.s32 	%r86, %r51, %r85;
	not.b32 	%r87, %r119;
	add.s32 	%r88, %r125, %r87;
	min.u32 	%r89, %r86, %r88;
	add.s32 	%r90, %r121, %r89;
	add.s32 	%r91, %r119, %r89;
	add.s32 	%r119, %r91, 1;
	add.s32 	%r121, %r90, 1;
$L__BB1_18:
	setp.ge.s32 	%p24, %r119, %r125;
	setp.ge.s32 	%p25, %r120, %r18;
	or.pred  	%p26, %p24, %p25;
	@%p26 bra 	$L__BB1_20;
	not.b32 	%r92, %r3;
	add.s32 	%r93, %r17, %r92;
	sub.s32 	%r94, %r93, %r120;
	not.b32 	%r95, %r119;
	add.s32 	%r96, %r125, %r95;
	min.u32 	%r97, %r94, %r96;
	add.s32 	%r98, %r120, %r97;
	add.s32 	%r120, %r98, 1;
$L__BB1_20:
	setp.ge.s32 	%p27, %r125, %r23;
	@%p27 bra 	$L__BB1_29;
	add.s32 	%r126, %r125, %r3;
$L__BB1_22:
	setp.ge.s32 	%p28, %r121, %r51;
	@%p28 bra 	$L__BB1_26;
	setp.ge.s32 	%p29, %r120, %r18;
	@%p29 bra 	$L__BB1_25;
	shl.b32 	%r99, %r121, 2;
	mov.u32 	%r100, sdata;
	add.s32 	%r101, %r100, %r99;
	ld.shared.u32 	%r102, [%r101];
	shl.b32 	%r103, %r120, 2;
	add.s32 	%r104, %r100, %r103;
	ld.shared.u32 	%r105, [%r104];
	setp.gt.s32 	%p30, %r102, %r105;
	@%p30 bra 	$L__BB1_26;
$L__BB1_25:
	add.s32 	%r129, %r121, 1;
	mov.u32 	%r131, %r121;
	mov.u32 	%r121, %r129;
	bra.uni 	$L__BB1_28;
$L__BB1_26:
	setp.ge.s32 	%p31, %r120, %r18;
	@%p31 bra 	$L__BB1_29;
	add.s32 	%r132, %r120, 1;
	mov.u32 	%r131, %r120;
	mov.u32 	%r120, %r132;
$L__BB1_28:
	shl.b32 	%r106, %r131, 2;
	mov.u32 	%r107, sdata;
	add.s32 	%r108, %r107, %r106;
	ld.shared.u32 	%r109, [%r108];
	add.s32 	%r49, %r126, 1;
	mul.wide.s32 	%rd18, %r126, 4;
	add.s64 	%rd19, %rd1, %rd18;
	st.global.u32 	[%rd19], %r109;
	add.s32 	%r125, %r125, 1;
	setp.ne.s32 	%p32, %r125, %r23;
	mov.u32 	%r126, %r49;
	@%p32 bra 	$L__BB1_22;
$L__BB1_29:
	ret;

}
	// .globl	_Z17mergeGlobalKernelPKiPiii
.visible .entry _Z17mergeGlobalKernelPKiPiii(
	.param .u64 .ptr .align 1 _Z17mergeGlobalKernelPKiPiii_param_0,
	.param .u64 .ptr .align 1 _Z17mergeGlobalKernelPKiPiii_param_1,
	.param .u32 _Z17mergeGlobalKernelPKiPiii_param_2,
	.param .u32 _Z17mergeGlobalKernelPKiPiii_param_3
)
{
	.reg .pred 	%p<25>;
	.reg .b32 	%r<123>;
	.reg .b64 	%rd<44>;

	ld.param.u64 	%rd10, [_Z17mergeGlobalKernelPKiPiii_param_0];
	ld.param.u64 	%rd11, [_Z17mergeGlobalKernelPKiPiii_param_1];
	ld.param.u32 	%r65, [_Z17mergeGlobalKernelPKiPiii_param_2];
	ld.param.u32 	%r66, [_Z17mergeGlobalKernelPKiPiii_param_3];
	cvta.to.global.u64 	%rd1, %rd11;
	cvta.to.global.u64 	%rd2, %rd10;
	mov.u32 	%r67, %ctaid.x;
	mov.u32 	%r68, %ntid.x;
	mov.u32 	%r69, %tid.x;
	mad.lo.s32 	%r70, %r67, %r68, %r69;
	mul.wide.s32 	%rd12, %r65, %r70;
	shl.b64 	%rd3, %rd12, 1;
	cvt.s64.s32 	%rd13, %r66;
	setp.ge.s64 	%p1, %rd3, %rd13;
	@%p1 bra 	$L__BB2_9;
	cvt.u32.u64 	%r100, %rd3;
	add.s32 	%r2, %r65, %r100;
	setp.lt.s32 	%p2, %r2, %r66;
	@%p2 bra 	$L__BB2_10;
	setp.le.s32 	%p3, %r66, %r100;
	@%p3 bra 	$L__BB2_9;
	sub.s32 	%r71, %r66, %r100;
	and.b32  	%r3, %r71, 3;
	setp.eq.s32 	%p4, %r3, 0;
	mov.u32 	%r97, %r100;
	@%p4 bra 	$L__BB2_6;
	neg.s32 	%r95, %r3;
	mov.u32 	%r97, %r100;
$L__BB2_5:
	.pragma "nounroll";
	mul.wide.s32 	%rd14, %r97, 4;
	add.s64 	%rd15, %rd1, %rd14;
	add.s64 	%rd16, %rd2, %rd14;
	ld.global.u32 	%r72, [%rd16];
	st.global.u32 	[%rd15], %r72;
	add.s32 	%r97, %r97, 1;
	add.s32 	%r95, %r95, 1;
	setp.ne.s32 	%p5, %r95, 0;
	@%p5 bra 	$L__BB2_5;
$L__BB2_6:
	sub.s32 	%r73, %r100, %r66;
	setp.gt.u32 	%p6, %r73, -4;
	@%p6 bra 	$L__BB2_9;
	sub.s32 	%r98, %r97, %r66;
	add.s64 	%rd4, %rd2, 8;
	add.s64 	%rd5, %rd1, 8;
$L__BB2_8:
	mul.wide.s32 	%rd17, %r97, 4;
	add.s64 	%rd18, %rd4, %rd17;
	add.s64 	%rd19, %rd5, %rd17;
	ld.global.u32 	%r74, [%rd18+-8];
	st.global.u32 	[%rd19+-8], %r74;
	ld.global.u32 	%r75, [%rd18+-4];
	st.global.u32 	[%rd19+-4], %r75;
	ld.global.u32 	%r76, [%rd18];
	st.global.u32 	[%rd19], %r76;
	ld.global.u32 	%r77, [%rd18+4];
	st.global.u32 	[%rd19+4], %r77;
	add.s32 	%r97, %r97, 4;
	add.s32 	%r98, %r98, 4;
	setp.eq.s32 	%p7, %r98, 0;
	@%p7 bra 	$L__BB2_9;
	bra.uni 	$L__BB2_8;
$L__BB2_9:
	ret;
$L__BB2_10:
	shl.b32 	%r78, %r65, 1;
	add.s32 	%r79, %r2, %r65;
	min.s32 	%r15, %r79, %r66;
	setp.lt.s32 	%p8, %r65, 1;
	setp.le.s32 	%p9, %r78, %r65;
	or.pred  	%p10, %p8, %p9;
	mov.u32 	%r101, %r2;
	mov.u32 	%r111, %r100;
	@%p10 bra 	$L__BB2_11;
	bra.uni 	$L__BB2_25;
$L__BB2_11:
	setp.ge.s32 	%p15, %r100, %r2;
	@%p15 bra 	$L__BB2_18;
	sub.s32 	%r81, %r2, %r100;
	and.b32  	%r19, %r81, 3;
	setp.eq.s32 	%p16, %r19, 0;
	mov.u32 	%r107, %r100;
	@%p16 bra 	$L__BB2_15;
	neg.s32 	%r103, %r19;
	mov.u32 	%r107, %r100;
$L__BB2_14:
	.pragma "nounroll";
	mul.wide.s32 	%rd28, %r111, 4;
	add.s64 	%rd29, %rd1, %rd28;
	mul.wide.s32 	%rd30, %r107, 4;
	add.s64 	%rd31, %rd2, %rd30;
	add.s32 	%r107, %r107, 1;
	ld.global.u32 	%r82, [%rd31];
	add.s32 	%r111, %r111, 1;
	st.global.u32 	[%rd29], %r82;
	add.s32 	%r103, %r103, 1;
	setp.ne.s32 	%p17, %r103, 0;
	@%p17 bra 	$L__BB2_14;
$L__BB2_15:
	sub.s32 	%r83, %r100, %r2;
	setp.gt.u32 	%p18, %r83, -4;
	@%p18 bra 	$L__BB2_18;
	add.s64 	%rd6, %rd2, 8;
	sub.s32 	%r117, %r107, %r2;
	add.s64 	%rd7, %rd1, 8;
$L__BB2_17:
	mul.wide.s32 	%rd32, %r107, 4;
	add.s64 	%rd33, %rd6, %rd32;
	mul.wide.s32 	%rd34, %r111, 4;
	add.s64 	%rd35, %rd7, %rd34;
	ld.global.u32 	%r84, [%rd33+-8];
	st.global.u32 	[%rd35+-8], %r84;
	ld.global.u32 	%r85, [%rd33+-4];
	st.global.u32 	[%rd35+-4], %r85;
	ld.global.u32 	%r86, [%rd33];
	st.global.u32 	[%rd35], %r86;
	add.s32 	%r107, %r107, 4;
	ld.global.u32 	%r87, [%rd33+4];
	add.s32 	%r111, %r111, 4;
	st.global.u32 	[%rd35+4], %r87;
	add.s32 	%r117, %r117, 4;
	setp.eq.s32 	%p19, %r117, 0;
	@%p19 bra 	$L__BB2_18;
	bra.uni 	$L__BB2_17;
$L__BB2_18:
	setp.ge.s32 	%p20, %r101, %r15;
	@%p20 bra 	$L__BB2_9;
	sub.s32 	%r88, %r15, %r101;
	and.b32  	%r42, %r88, 3;
	setp.eq.s32 	%p21, %r42, 0;
	mov.u32 	%r116, %r101;
	@%p21 bra 	$L__BB2_22;
	neg.s32 	%r112, %r42;
	mov.u32 	%r116, %r101;
$L__BB2_21:
	.pragma "nounroll";
	mul.wide.s32 	%rd36, %r111, 4;
	add.s64 	%rd37, %rd1, %rd36;
	mul.wide.s32 	%rd38, %r116, 4;
	add.s64 	%rd39, %rd2, %rd38;
	add.s32 	%r116, %r116, 1;
	ld.global.u32 	%r89, [%rd39];
	add.s32 	%r111, %r111, 1;
	st.global.u32 	[%rd37], %r89;
	add.s32 	%r112, %r112, 1;
	setp.ne.s32 	%p22, %r112, 0;
	@%p22 bra 	$L__BB2_21;
$L__BB2_22:
	sub.s32 	%r90, %r101, %r15;
	setp.gt.u32 	%p23, %r90, -4;
	@%p23 bra 	$L__BB2_9;
	add.s64 	%rd8, %rd2, 8;
	sub.s32 	%r120, %r116, %r15;
	add.s64 	%rd9, %rd1, 8;
$L__BB2_24:
	mul.wide.s32 	%rd40, %r116, 4;
	add.s64 	%rd41, %rd8, %rd40;
	mul.wide.s32 	%rd42, %r111, 4;
	add.s64 	%rd43, %rd9, %rd42;
	ld.global.u32 	%r91, [%rd41+-8];
	st.global.u32 	[%rd43+-8], %r91;
	ld.global.u32 	%r92, [%rd41+-4];
	st.global.u32 	[%rd43+-4], %r92;
	ld.global.u32 	%r93, [%rd41];
	st.global.u32 	[%rd43], %r93;
	add.s32 	%r116, %r116, 4;
	ld.global.u32 	%r94, [%rd41+4];
	add.s32 	%r111, %r111, 4;
	st.global.u32 	[%rd43+4], %r94;
	add.s32 	%r120, %r120, 4;
	setp.ne.s32 	%p24, %r120, 0;
	@%p24 bra 	$L__BB2_24;
	bra.uni 	$L__BB2_9;
$L__BB2_25:
	mul.wide.s32 	%rd20, %r100, 4;
	add.s64 	%rd21, %rd2, %rd20;
	ld.global.u32 	%r34, [%rd21];
	mul.wide.s32 	%rd22, %r101, 4;
	add.s64 	%rd23, %rd2, %rd22;
	ld.global.u32 	%r35, [%rd23];
	setp.gt.s32 	%p11, %r34, %r35;
	@%p11 bra 	$L__BB2_27;
	mul.wide.s32 	%rd24, %r111, 4;
	add.s64 	%rd25, %rd1, %rd24;
	st.global.u32 	[%rd25], %r34;
	add.s32 	%r100, %r100, 1;
	bra.uni 	$L__BB2_28;
$L__BB2_27:
	mul.wide.s32 	%rd26, %r111, 4;
	add.s64 	%rd27, %rd1, %rd26;
	st.global.u32 	[%rd27], %r35;
	add.s32 	%r101, %r101, 1;
$L__BB2_28:
	add.s32 	%r111, %r111, 1;
	setp.lt.s32 	%p12, %r100, %r2;
	setp.lt.s32 	%p13, %r101, %r15;
	and.pred  	%p14, %p12, %p13;
	@%p14 bra 	$L__BB2_25;
	bra.uni 	$L__BB2_11;

}


// ===== COMPILED SASS (sm_100) =====

	.target	sm_100

	.elftype	@"ET_EXEC"


//--------------------- .note.nv.tkinfo           --------------------------
	.section	.note.nv.tkinfo,"",@"SHT_NOTE"
	.sectionflags	@"SHF_NOTE_NV_TKINFO"
	.tkinfo
        /*0018*/ 	.word	0x00000002
        /*0030*/ 	.string	""
        /*0030*/ 	.string	"ptxas"
        /*0030*/ 	.string	"Cuda compilation tools, release 13.0, V13.0.88"
        /*0030*/ 	.string	"Build cuda_13.0.r13.0/compiler.36424714_0"
        /*0030*/ 	.string	"-arch sm_100 -m 64 "



//--------------------- .note.nv.cuinfo           --------------------------
	.section	.note.nv.cuinfo,"",@"SHT_NOTE"
	.sectionflags	@"SHF_NOTE_NV_CUINFO"
        /*0018*/ 	.short	0x0002
        /*001a*/ 	.short	0x0064
        /*001c*/ 	.short	0x0082
	.zero		2


//--------------------- .nv.info                  --------------------------
	.section	.nv.info,"",@"SHT_CUDA_INFO"
	.align	4


	//----- nvinfo : EIATTR_REGCOUNT
	.align		4
        /*0000*/ 	.byte	0x04, 0x2f
        /*0002*/ 	.short	(.L_1 - .L_0)
	.align		4
.L_0:
        /*0004*/ 	.word	index@(_Z12warmupKernelv)
        /*0008*/ 	.word	0x00000004


	//----- nvinfo : EIATTR_FRAME_SIZE
	.align		4
.L_1:
        /*000c*/ 	.byte	0x04, 0x11
        /*000e*/ 	.short	(.L_3 - .L_2)
	.align		4
.L_2:
        /*0010*/ 	.word	index@(_Z12warmupKernelv)
        /*0014*/ 	.word	0x00000000


	//----- nvinfo : EIATTR_REGCOUNT
	.align		4
.L_3:
        /*0018*/ 	.byte	0x04, 0x2f
        /*001a*/ 	.short	(.L_5 - .L_4)
	.align		4
.L_4:
        /*001c*/ 	.word	index@(_Z17mergeSharedKernelPKiPiii)
        /*0020*/ 	.word	0x00000014


	//----- nvinfo : EIATTR_FRAME_SIZE
	.align		4
.L_5:
        /*0024*/ 	.byte	0x04, 0x11
        /*0026*/ 	.short	(.L_7 - .L_6)
	.align		4
.L_6:
        /*0028*/ 	.word	index@(_Z17mergeSharedKernelPKiPiii)
        /*002c*/ 	.word	0x00000000


	//----- nvinfo : EIATTR_REGCOUNT
	.align		4
.L_7:
        /*0030*/ 	.byte	0x04, 0x2f
        /*0032*/ 	.short	(.L_9 - .L_8)
	.align		4
.L_8:
        /*0034*/ 	.word	index@(_Z17mergeGlobalKernelPKiPiii)
        /*0038*/ 	.word	0x00000018


	//----- nvinfo : EIATTR_FRAME_SIZE
	.align		4
.L_9:
        /*003c*/ 	.byte	0x04, 0x11
        /*003e*/ 	.short	(.L_11 - .L_10)
	.align		4
.L_10:
        /*0040*/ 	.word	index@(_Z17mergeGlobalKernelPKiPiii)
        /*0044*/ 	.word	0x00000000


	//----- nvinfo : EIATTR_MIN_STACK_SIZE
	.align		4
.L_11:
        /*0048*/ 	.byte	0x04, 0x12
        /*004a*/ 	.short	(.L_13 - .L_12)
	.align		4
.L_12:
        /*004c*/ 	.word	index@(_Z17mergeGlobalKernelPKiPiii)
        /*0050*/ 	.word	0x00000000


	//----- nvinfo : EIATTR_MIN_STACK_SIZE
	.align		4
.L_13:
        /*0054*/ 	.byte	0x04, 0x12
        /*0056*/ 	.short	(.L_15 - .L_14)
	.align		4
.L_14:
        /*0058*/ 	.word	index@(_Z17mergeSharedKernelPKiPiii)
        /*005c*/ 	.word	0x00000000


	//----- nvinfo : EIATTR_MIN_STACK_SIZE
	.align		4
.L_15:
        /*0060*/ 	.byte	0x04, 0x12
        /*0062*/ 	.short	(.L_17 - .L_16)
	.align		4
.L_16:
        /*0064*/ 	.word	index@(_Z12warmupKernelv)
        /*0068*/ 	.word	0x00000000
.L_17:


//--------------------- .nv.compat                --------------------------
	.section	.nv.compat,"",@"SHT_CUDA_COMPAT_INFO"
	.align	4
        /*0000*/ 	.byte	0x02, 0x09, 0x00, 0x00, 0x02, 0x02, 0x01, 0x00, 0x02, 0x05, 0x05, 0x00, 0x03, 0x07, 0x01, 0x01
        /*0010*/ 	.byte	0x02, 0x03, 0x00, 0x00, 0x02, 0x06, 0x01, 0x00, 0x04, 0x0b, 0x08, 0x00, 0x09, 0x00, 0x00, 0x00
        /*0020*/ 	.byte	0x00, 0x00, 0x00, 0x00


//--------------------- .nv.info._Z17mergeGlobalKernelPKiPiii --------------------------
	.section	.nv.info._Z17mergeGlobalKernelPKiPiii,"",@"SHT_CUDA_INFO"
	.sectionflags	@""
	.align	4


	//----- nvinfo : EIATTR_CUDA_API_VERSION
	.align		4
        /*0000*/ 	.byte	0x04, 0x37
        /*0002*/ 	.short	(.L_19 - .L_18)
.L_18:
        /*0004*/ 	.word	0x00000082


	//----- nvinfo : EIATTR_KPARAM_INFO
	.align		4
.L_19:
        /*0008*/ 	.byte	0x04, 0x17
        /*000a*/ 	.short	(.L_21 - .L_20)
.L_20:
        /*000c*/ 	.word	0x00000000
        /*0010*/ 	.short	0x0003
        /*0012*/ 	.short	0x0014
        /*0014*/ 	.byte	0x00, 0xf0, 0x11, 0x00


	//----- nvinfo : EIATTR_KPARAM_INFO
	.align		4
.L_21:
        /*0018*/ 	.byte	0x04, 0x17
        /*001a*/ 	.short	(.L_23 - .L_22)
.L_22:
        /*001c*/ 	.word	0x00000000
        /*0020*/ 	.short	0x0002
        /*0022*/ 	.short	0x0010
        /*0024*/ 	.byte	0x00, 0xf0, 0x11, 0x00


	//----- nvinfo : EIATTR_KPARAM_INFO
	.align		4
.L_23:
        /*0028*/ 	.byte	0x04, 0x17
        /*002a*/ 	.short	(.L_25 - .L_24)
.L_24:
        /*002c*/ 	.word	0x00000000
        /*0030*/ 	.short	0x0001
        /*0032*/ 	.short	0x0008
        /*0034*/ 	.byte	0x00, 0xf5, 0x21, 0x00


	//----- nvinfo : EIATTR_KPARAM_INFO
	.align		4
.L_25:
        /*0038*/ 	.byte	0x04, 0x17
        /*003a*/ 	.short	(.L_27 - .L_26)
.L_26:
        /*003c*/ 	.word	0x00000000
        /*0040*/ 	.short	0x0000
        /*0042*/ 	.short	0x0000
        /*0044*/ 	.byte	0x00, 0xf5, 0x21, 0x00


	//----- nvinfo : EIATTR_SPARSE_MMA_MASK
	.align		4
.L_27:
        /*0048*/ 	.byte	0x03, 0x50
        /*004a*/ 	.short	0x0000


	//----- nvinfo : EIATTR_MAXREG_COUNT
	.align		4
        /*004c*/ 	.byte	0x03, 0x1b
        /*004e*/ 	.short	0x00ff


	//----- nvinfo : EIATTR_MERCURY_ISA_VERSION
	.align		4
        /*0050*/ 	.byte	0x03, 0x5f
        /*0052*/ 	.short	0x0101


	//----- nvinfo : EIATTR_VRC_CTA_INIT_COUNT
	.align		4
        /*0054*/ 	.byte	0x02, 0x4a
	.zero		1
	.zero		1


	//----- nvinfo : EIATTR_EXIT_INSTR_OFFSETS
	.align		4
        /*0058*/ 	.byte	0x04, 0x1c
        /*005a*/ 	.short	(.L_29 - .L_28)


	//   ....[0]....
.L_28:
        /*005c*/ 	.word	0x000000c0


	//   ....[1]....
        /*0060*/ 	.word	0x00000130


	//   ....[2]....
        /*0064*/ 	.word	0x00000260


	//   ....[3]....
        /*0068*/ 	.word	0x000003a0


	//   ....[4]....
        /*006c*/ 	.word	0x00000850


	//   ....[5]....
        /*0070*/ 	.word	0x00000990


	//   ....[6]....
        /*0074*/ 	.word	0x00000b00


	//----- nvinfo : EIATTR_CRS_STACK_SIZE
	.align		4
.L_29:
        /*0078*/ 	.byte	0x04, 0x1e
        /*007a*/ 	.short	(.L_31 - .L_30)
.L_30:
        /*007c*/ 	.word	0x00000000


	//----- nvinfo : EIATTR_CBANK_PARAM_SIZE
	.align		4
.L_31:
        /*0080*/ 	.byte	0x03, 0x19
        /*0082*/ 	.short	0x0018


	//----- nvinfo : EIATTR_PARAM_CBANK
	.align		4
        /*0084*/ 	.byte	0x04, 0x0a
        /*0086*/ 	.short	(.L_33 - .L_32)
	.align		4
.L_32:
        /*0088*/ 	.word	index@(.nv.constant0._Z17mergeGlobalKernelPKiPiii)
        /*008c*/ 	.short	0x0380
        /*008e*/ 	.short	0x0018


	//----- nvinfo : EIATTR_SW_WAR
	.align		4
.L_33:
        /*0090*/ 	.byte	0x04, 0x36
        /*0092*/ 	.short	(.L_35 - .L_34)
.L_34:
        /*0094*/ 	.word	0x00000008
.L_35:


//--------------------- .nv.info._Z17mergeSharedKernelPKiPiii --------------------------
	.section	.nv.info._Z17mergeSharedKernelPKiPiii,"",@"SHT_CUDA_INFO"
	.sectionflags	@""
	.align	4


	//----- nvinfo : EIATTR_CUDA_API_VERSION
	.align		4
        /*0000*/ 	.byte	0x04, 0x37
        /*0002*/ 	.short	(.L_37 - .L_36)
.L_36:
        /*0004*/ 	.word	0x00000082


	//----- nvinfo : EIATTR_KPARAM_INFO
	.align		4
.L_37:
        /*0008*/ 	.byte	0x04, 0x17
        /*000a*/ 	.short	(.L_39 - .L_38)
.L_38:
        /*000c*/ 	.word	0x00000000
        /*0010*/ 	.short	0x0003
        /*0012*/ 	.short	0x0014
        /*0014*/ 	.byte	0x00, 0xf0, 0x11, 0x00


	//----- nvinfo : EIATTR_KPARAM_INFO
	.align		4
.L_39:
        /*0018*/ 	.byte	0x04, 0x17
        /*001a*/ 	.short	(.L_41 - .L_40)
.L_40:
        /*001c*/ 	.word	0x00000000
        /*0020*/ 	.short	0x0002
        /*0022*/ 	.short	0x0010
        /*0024*/ 	.byte	0x00, 0xf0, 0x11, 0x00


	//----- nvinfo : EIATTR_KPARAM_INFO
	.align		4
.L_41:
        /*0028*/ 	.byte	0x04, 0x17
        /*002a*/ 	.short	(.L_43 - .L_42)
.L_42:
        /*002c*/ 	.word	0x00000000
        /*0030*/ 	.short	0x0001
        /*0032*/ 	.short	0x0008
        /*0034*/ 	.byte	0x00, 0xf5, 0x21, 0x00


	//----- nvinfo : EIATTR_KPARAM_INFO
	.align		4
.L_43:
        /*0038*/ 	.byte	0x04, 0x17
        /*003a*/ 	.short	(.L_45 - .L_44)
.L_44:
        /*003c*/ 	.word	0x00000000
        /*0040*/ 	.short	0x0000
        /*0042*/ 	.short	0x0000
        /*0044*/ 	.byte	0x00, 0xf5, 0x21, 0x00


	//----- nvinfo : EIATTR_SPARSE_MMA_MASK
	.align		4
.L_45:
        /*0048*/ 	.byte	0x03, 0x50
        /*004a*/ 	.short	0x0000


	//----- nvinfo : EIATTR_MAXREG_COUNT
	.align		4
        /*004c*/ 	.byte	0x03, 0x1b
        /*004e*/ 	.short	0x00ff


	//----- nvinfo : EIATTR_NUM_BARRIERS
	.align		4
        /*0050*/ 	.byte	0x02, 0x4c
        /*0052*/ 	.byte	0x01
	.zero		1


	//----- nvinfo : EIATTR_MERCURY_ISA_VERSION
	.align		4
        /*0054*/ 	.byte	0x03, 0x5f
        /*0056*/ 	.short	0x0101


	//----- nvinfo : EIATTR_VRC_CTA_INIT_COUNT
	.align		4
        /*0058*/ 	.byte	0x02, 0x4a
	.zero		1
	.zero		1


	//----- nvinfo : EIATTR_EXIT_INSTR_OFFSETS
	.align		4
        /*005c*/ 	.byte	0x04, 0x1c
        /*005e*/ 	.short	(.L_47 - .L_46)


	//   ....[0]....
.L_46:
        /*0060*/ 	.word	0x000000c0


	//   ....[1]....
        /*0064*/ 	.word	0x00000120


	//   ....[2]....
        /*0068*/ 	.word	0x00000250


	//   ....[3]....
        /*006c*/ 	.word	0x00000390


	//   ....[4]....
        /*0070*/ 	.word	0x00000630


	//   ....[5]....
        /*0074*/ 	.word	0x000008e0


	//   ....[6]....
        /*0078*/ 	.word	0x00000b10


	//   ....[7]....
        /*007c*/ 	.word	0x00000be0


	//----- nvinfo : EIATTR_CRS_STACK_SIZE
	.align		4
.L_47:
        /*0080*/ 	.byte	0x04, 0x1e
        /*0082*/ 	.short	(.L_49 - .L_48)
.L_48:
        /*0084*/ 	.word	0x00000000


	//----- nvinfo : EIATTR_CBANK_PARAM_SIZE
	.align		4
.L_49:
        /*0088*/ 	.byte	0x03, 0x19
        /*008a*/ 	.short	0x0018


	//----- nvinfo : EIATTR_PARAM_CBANK
	.align		4
        /*008c*/ 	.byte	0x04, 0x0a
        /*008e*/ 	.short	(.L_51 - .L_50)
	.align		4
.L_50:
        /*0090*/ 	.word	index@(.nv.constant0._Z17mergeSharedKernelPKiPiii)
        /*0094*/ 	.short	0x0380
        /*0096*/ 	.short	0x0018


	//----- nvinfo : EIATTR_SW_WAR
	.align		4
.L_51:
        /*0098*/ 	.byte	0x04, 0x36
        /*009a*/ 	.short	(.L_53 - .L_52)
.L_52:
        /*009c*/ 	.word	0x00000008
.L_53:


//--------------------- .nv.info._Z12warmupKernelv --------------------------
	.section	.nv.info._Z12warmupKernelv,"",@"SHT_CUDA_INFO"
	.sectionflags	@""
	.align	4


	//----- nvinfo : EIATTR_CUDA_API_VERSION
	.align		4
        /*0000*/ 	.byte	0x04, 0x37
        /*0002*/ 	.short	(.L_55 - .L_54)
.L_54:
        /*0004*/ 	.word	0x00000082


	//----- nvinfo : EIATTR_SPARSE_MMA_MASK
	.align		4
.L_55:
        /*0008*/ 	.byte	0x03, 0x50
        /*000a*/ 	.short	0x0000


	//----- nvinfo : EIATTR_MAXREG_COUNT
	.align		4
        /*000c*/ 	.byte	0x03, 0x1b
        /*000e*/ 	.short	0x00ff


	//----- nvinfo : EIATTR_MERCURY_ISA_VERSION
	.align		4
        /*0010*/ 	.byte	0x03, 0x5f
        /*0012*/ 	.short	0x0101


	//----- nvinfo : EIATTR_VRC_CTA_INIT_COUNT
	.align		4
        /*0014*/ 	.byte	0x02, 0x4a
	.zero		1
	.zero		1


	//----- nvinfo : EIATTR_EXIT_INSTR_OFFSETS
	.align		4
        /*0018*/ 	.byte	0x04, 0x1c
        /*001a*/ 	.short	(.L_57 - .L_56)


	//   ....[0]....
.L_56:
        /*001c*/ 	.word	0x00000010


	//----- nvinfo : EIATTR_SW_WAR
	.align		4
.L_57:
        /*0020*/ 	.byte	0x04, 0x36
        /*0022*/ 	.short	(.L_59 - .L_58)
.L_58:
        /*0024*/ 	.word	0x00000008
.L_59:


//--------------------- .nv.callgraph             --------------------------
	.section	.nv.callgraph,"",@"SHT_CUDA_CALLGRAPH"
	.align	4
	.sectionentsize	8
	.align		4
        /*0000*/ 	.word	0x00000000
	.align		4
        /*0004*/ 	.word	0xffffffff
	.align		4
        /*0008*/ 	.word	0x00000000
	.align		4
        /*000c*/ 	.word	0xfffffffe
	.align		4
        /*0010*/ 	.word	0x00000000
	.align		4
        /*0014*/ 	.word	0xfffffffd
	.align		4
        /*0018*/ 	.word	0x00000000
	.align		4
        /*001c*/ 	.word	0xfffffffc


//--------------------- .text._Z17mergeGlobalKernelPKiPiii --------------------------
	.section	.text._Z17mergeGlobalKernelPKiPiii,"ax",@progbits
	.align	128
        .global         _Z17mergeGlobalKernelPKiPiii
        .type           _Z17mergeGlobalKernelPKiPiii,@function
        .size           _Z17mergeGlobalKernelPKiPiii,(.L_x_35 - _Z17mergeGlobalKernelPKiPiii)
        .other          _Z17mergeGlobalKernelPKiPiii,@"STO_CUDA_ENTRY STV_DEFAULT"
_Z17mergeGlobalKernelPKiPiii:
.text._Z17mergeGlobalKernelPKiPiii:
[----:B------:R-:W-:Y:S01]  /*0000*/  LDC R1, c[0x0][0x37c] ;  /* 0x0000df00ff017b82 */ /* 0x000fe20000000800 */
[----:B------:R-:W0:Y:S07]  /*0010*/  S2R R0, SR_TID.X ;  /* 0x0000000000007919 */ /* 0x000e2e0000002100 */
[----:B------:R-:W0:Y:S08]  /*0020*/  S2UR UR4, SR_CTAID.X ;  /* 0x00000000000479c3 */ /* 0x000e300000002500 */
[----:B------:R-:W0:Y:S08]  /*0030*/  LDC R5, c[0x0][0x360] ;  /* 0x0000d800ff057b82 */ /* 0x000e300000000800 */
[----:B------:R-:W1:Y:S01]  /*0040*/  LDC.64 R2, c[0x0][0x390] ;  /* 0x0000e400ff027b82 */ /* 0x000e620000000a00 */
[----:B0-----:R-:W-:-:S04]  /*0050*/  IMAD R5, R5, UR4, R0 ;  /* 0x0000000405057c24 */ /* 0x001fc8000f8e0200 */
[----:B-1----:R-:W-:Y:S01]  /*0060*/  IMAD.WIDE R4, R5, R2, RZ ;  /* 0x0000000205047225 */ /* 0x002fe200078e02ff */
[----:B------:R-:W-:-:S03]  /*0070*/  SHF.R.S32.HI R0, RZ, 0x1f, R3 ;  /* 0x0000001fff007819 */ /* 0x000fc60000011403 */
[C---:B------:R-:W-:Y:S01]  /*0080*/  IMAD.SHL.U32 R6, R4.reuse, 0x2, RZ ;  /* 0x0000000204067824 */ /* 0x040fe200078e00ff */
[----:B------:R-:W-:-:S04]  /*0090*/  SHF.L.U64.HI R5, R4, 0x1, R5 ;  /* 0x0000000104057819 */ /* 0x000fc80000010205 */
[----:B------:R-:W-:-:S04]  /*00a0*/  ISETP.GE.U32.AND P0, PT, R6, R3, PT ;  /* 0x000000030600720c */ /* 0x000fc80003f06070 */
[----:B------:R-:W-:-:S13]  /*00b0*/  ISETP.GE.AND.EX P0, PT, R5, R0, PT, P0 ;  /* 0x000000000500720c */ /* 0x000fda0003f06300 */
[----:B------:R-:W-:Y:S05]  /*00c0*/  @P0 EXIT ;  /* 0x000000000000094d */ /* 0x000fea0003800000 */
[----:B------:R-:W-:Y:S01]  /*00d0*/  IMAD.IADD R4, R6, 0x1, R2 ;  /* 0x0000000106047824 */ /* 0x000fe200078e0202 */
[----:B------:R-:W0:Y:S01]  /*00e0*/  LDCU.64 UR4, c[0x0][0x358] ;  /* 0x00006b00ff0477ac */ /* 0x000e220008000a00 */
[----:B------:R-:W-:-:S03]  /*00f0*/  MOV R5, R6 ;  /* 0x0000000600057202 */ /* 0x000fc60000000f00 */
[----:B------:R-:W-:-:S13]  /*0100*/  ISETP.GE.AND P0, PT, R4, R3, PT ;  /* 0x000000030400720c */ /* 0x000fda0003f06270 */
[----:B------:R-:W-:Y:S05]  /*0110*/  @!P0 BRA `(.L_x_0) ;  /* 0x0000000000ac8947 */ /* 0x000fea0003800000 */
[----:B------:R-:W-:-:S13]  /*0120*/  ISETP.GE.AND P0, PT, R5, R3, PT ;  /* 0x000000030500720c */ /* 0x000fda0003f06270 */
[----:B0-----:R-:W-:Y:S05]  /*0130*/  @P0 EXIT ;  /* 0x000000000000094d */ /* 0x001fea0003800000 */
[----:B------:R-:W-:Y:S01]  /*0140*/  IMAD.IADD R0, R3, 0x1, -R5 ;  /* 0x0000000103007824 */ /* 0x000fe200078e0a05 */
[----:B------:R-:W-:Y:S01]  /*0150*/  BSSY.RECONVERGENT B0, `(.L_x_1) ;  /* 0x0000010000007945 */ /* 0x000fe20003800200 */
[----:B------:R-:W-:-:S03]  /*0160*/  IMAD.IADD R2, R5, 0x1, -R3 ;  /* 0x0000000105027824 */ /* 0x000fc600078e0a03 */
[----:B------:R-:W-:Y:S02]  /*0170*/  LOP3.LUT P1, R0, R0, 0x3, RZ, 0xc0, !PT ;  /* 0x0000000300007812 */ /* 0x000fe4000782c0ff */
[----:B------:R-:W-:-:S11]  /*0180*/  ISETP.GT.U32.AND P0, PT, R2, -0x4, PT ;  /* 0xfffffffc0200780c */ /* 0x000fd60003f04070 */
[----:B------:R-:W-:Y:S05]  /*0190*/  @!P1 BRA `(.L_x_2) ;  /* 0x00000000002c9947 */ /* 0x000fea0003800000 */
[----:B------:R-:W0:Y:S01]  /*01a0*/  LDC.64 R12, c[0x0][0x380] ;  /* 0x0000e000ff0c7b82 */ /* 0x000e220000000a00 */
[----:B------:R-:W-:-:S07]  /*01b0*/  IADD3 R0, PT, PT, -R0, RZ, RZ ;  /* 0x000000ff00007210 */ /* 0x000fce0007ffe1ff */
[----:B------:R-:W1:Y:S02]  /*01c0*/  LDC.64 R10, c[0x0][0x388] ;  /* 0x0000e200ff0a7b82 */ /* 0x000e640000000a00 */
.L_x_3:
[----:B0-2---:R-:W-:-:S06]  /*01d0*/  IMAD.WIDE R8, R5, 0x4, R12 ;  /* 0x0000000405087825 */ /* 0x005fcc00078e020c */
[----:B------:R-:W2:Y:S01]  /*01e0*/  LDG.E R9, desc[UR4][R8.64] ;  /* 0x0000000408097981 */ /* 0x000ea2000c1e1900 */
[----:B-1----:R-:W-:-:S04]  /*01f0*/  IMAD.WIDE R6, R5, 0x4, R10 ;  /* 0x0000000405067825 */ /* 0x002fc800078e020a */
[----:B------:R-:W-:Y:S02]  /*0200*/  VIADD R0, R0, 0x1 ;  /* 0x0000000100007836 */ /* 0x000fe40000000000 */
[----:B------:R-:W-:-:S03]  /*0210*/  VIADD R5, R5, 0x1 ;  /* 0x0000000105057836 */ /* 0x000fc60000000000 */
[----:B------:R-:W-:Y:S01]  /*0220*/  ISETP.NE.AND P1, PT, R0, RZ, PT ;  /* 0x000000ff0000720c */ /* 0x000fe20003f25270 */
[----:B--2---:R2:W-:-:S12]  /*0230*/  STG.E desc[UR4][R6.64], R9 ;  /* 0x0000000906007986 */ /* 0x0045d8000c101904 */
[----:B------:R-:W-:Y:S05]  /*0240*/  @P1 BRA `(.L_x_3) ;  /* 0xfffffffc00e01947 */ /* 0x000fea000383ffff */
.L_x_2:
[----:B------:R-:W-:Y:S05]  /*0250*/  BSYNC.RECONVERGENT B0 ;  /* 0x0000000000007941 */ /* 0x000fea0003800200 */
.L_x_1:
[----:B------:R-:W-:Y:S05]  /*0260*/  @P0 EXIT ;  /* 0x000000000000094d */ /* 0x000fea0003800000 */
[----:B--2---:R-:W0:Y:S01]  /*0270*/  LDC.64 R8, c[0x0][0x380] ;  /* 0x0000e000ff087b82 */ /* 0x004e220000000a00 */
[----:B------:R-:W-:-:S07]  /*0280*/  IADD3 R0, PT, PT, R5, -R3, RZ ;  /* 0x8000000305007210 */ /* 0x000fce0007ffe0ff */
[----:B------:R-:W1:Y:S01]  /*0290*/  LDC.64 R10, c[0x0][0x388] ;  /* 0x0000e200ff0a7b82 */ /* 0x000e620000000a00 */
[----:B0-----:R-:W-:-:S05]  /*02a0*/  IADD3 R8, P0, PT, R8, 0x8, RZ ;  /* 0x0000000808087810 */ /* 0x001fca0007f1e0ff */
[----:B------:R-:W-:Y:S01]  /*02b0*/  IMAD.X R9, RZ, RZ, R9, P0 ;  /* 0x000000ffff097224 */ /* 0x000fe200000e0609 */
[----:B-1----:R-:W-:-:S05]  /*02c0*/  IADD3 R10, P1, PT, R10, 0x8, RZ ;  /* 0x000000080a0a7810 */ /* 0x002fca0007f3e0ff */
[----:B------:R-:W-:-:S08]  /*02d0*/  IMAD.X R11, RZ, RZ, R11, P1 ;  /* 0x000000ffff0b7224 */ /* 0x000fd000008e060b */
.L_x_4:
[----:B------:R-:W-:-:S05]  /*02e0*/  IMAD.WIDE R2, R5, 0x4, R8 ;  /* 0x0000000405027825 */ /* 0x000fca00078e0208 */
[----:B0-----:R-:W2:Y:S01]  /*02f0*/  LDG.E R13, desc[UR4][R2.64+-0x8] ;  /* 0xfffff804020d7981 */ /* 0x001ea2000c1e1900 */
[----:B------:R-:W-:-:S05]  /*0300*/  IMAD.WIDE R6, R5, 0x4, R10 ;  /* 0x0000000405067825 */ /* 0x000fca00078e020a */
[----:B--2---:R0:W-:Y:S04]  /*0310*/  STG.E desc[UR4][R6.64+-0x8], R13 ;  /* 0xfffff80d06007986 */ /* 0x0041e8000c101904 */
[----:B------:R-:W2:Y:S04]  /*0320*/  LDG.E R15, desc[UR4][R2.64+-0x4] ;  /* 0xfffffc04020f7981 */ /* 0x000ea8000c1e1900 */
[----:B--2---:R0:W-:Y:S04]  /*0330*/  STG.E desc[UR4][R6.64+-0x4], R15 ;  /* 0xfffffc0f06007986 */ /* 0x0041e8000c101904 */
[----:B------:R-:W2:Y:S01]  /*0340*/  LDG.E R17, desc[UR4][R2.64] ;  /* 0x0000000402117981 */ /* 0x000ea2000c1e1900 */
[----:B------:R-:W-:-:S04]  /*0350*/  IADD3 R0, PT, PT, R0, 0x4, RZ ;  /* 0x0000000400007810 */ /* 0x000fc80007ffe0ff */
[----:B------:R-:W-:Y:S01]  /*0360*/  ISETP.NE.AND P0, PT, R0, RZ, PT ;  /* 0x000000ff0000720c */ /* 0x000fe20003f05270 */
[----:B--2---:R0:W-:Y:S04]  /*0370*/  STG.E desc[UR4][R6.64], R17 ;  /* 0x0000001106007986 */ /* 0x0041e8000c101904 */
[----:B------:R-:W2:Y:S04]  /*0380*/  LDG.E R19, desc[UR4][R2.64+0x4] ;  /* 0x0000040402137981 */ /* 0x000ea8000c1e1900 */
[----:B--2---:R0:W-:Y:S04]  /*0390*/  STG.E desc[UR4][R6.64+0x4], R19 ;  /* 0x0000041306007986 */ /* 0x0041e8000c101904 */
[----:B------:R-:W-:Y:S05]  /*03a0*/  @!P0 EXIT ;  /* 0x000000000000894d */ /* 0x000fea0003800000 */
[----:B------:R-:W-:Y:S01]  /*03b0*/  VIADD R5, R5, 0x4 ;  /* 0x0000000405057836 */ /* 0x000fe20000000000 */
[----:B------:R-:W-:Y:S06]  /*03c0*/  BRA `(.L_x_4) ;  /* 0xfffffffc00c47947 */ /* 0x000fec000383ffff */
.L_x_0:
[----:B------:R-:W-:Y:S01]  /*03d0*/  IMAD.SHL.U32 R7, R2, 0x2, RZ ;  /* 0x0000000202077824 */ /* 0x000fe200078e00ff */
[----:B------:R-:W1:Y:S01]  /*03e0*/  LDC.64 R12, c[0x0][0x380] ;  /* 0x0000e000ff0c7b82 */ /* 0x000e620000000a00 */
[----:B------:R-:W-:-:S03]  /*03f0*/  IMAD.MOV.U32 R0, RZ, RZ, R5 ;  /* 0x000000ffff007224 */ /* 0x000fc600078e0005 */
[----:B------:R-:W-:-:S04]  /*0400*/  ISETP.GT.AND P0, PT, R7, R2, PT ;  /* 0x000000020700720c */ /* 0x000fc80003f04270 */
[----:B------:R-:W2:Y:S01]  /*0410*/  LDC.64 R14, c[0x0][0x388] ;  /* 0x0000e200ff0e7b82 */ /* 0x000ea20000000a00 */
[----:B------:R-:W-:Y:S02]  /*0420*/  ISETP.LT.OR P0, PT, R2, 0x1, !P0 ;  /* 0x000000010200780c */ /* 0x000fe40004701670 */
[----:B------:R-:W-:Y:S02]  /*0430*/  VIADDMNMX R2, R4, R2, R3, PT ;  /* 0x0000000204027246 */ /* 0x000fe40003800103 */
[----:B------:R-:W-:-:S09]  /*0440*/  MOV R3, R4 ;  /* 0x0000000400037202 */ /* 0x000fd20000000f00 */
[----:B------:R-:W-:Y:S05]  /*0450*/  @P0 BRA `(.L_x_5) ;  /* 0x0000000000400947 */ /* 0x000fea0003800000 */
[----:B------:R-:W-:Y:S01]  /*0460*/  BSSY.RECONVERGENT B0, `(.L_x_5) ;  /* 0x000000f000007945 */ /* 0x000fe20003800200 */
.L_x_6:
[----:B-1----:R-:W-:-:S04]  /*0470*/  IMAD.WIDE R6, R5, 0x4, R12 ;  /* 0x0000000405067825 */ /* 0x002fc800078e020c */
[----:B------:R-:W-:Y:S02]  /*0480*/  IMAD.WIDE R8, R3, 0x4, R12 ;  /* 0x0000000403087825 */ /* 0x000fe400078e020c */
[----:B0-----:R-:W3:Y:S04]  /*0490*/  LDG.E R7, desc[UR4][R6.64] ;  /* 0x0000000406077981 */ /* 0x001ee8000c1e1900 */
[----:B------:R-:W3:Y:S01]  /*04a0*/  LDG.E R8, desc[UR4][R8.64] ;  /* 0x0000000408087981 */ /* 0x000ee2000c1e1900 */
[----:B--2---:R-:W-:-:S04]  /*04b0*/  IMAD.WIDE R10, R0, 0x4, R14 ;  /* 0x00000004000a7825 */ /* 0x004fc800078e020e */
[----:B------:R-:W-:Y:S01]  /*04c0*/  VIADD R0, R0, 0x1 ;  /* 0x0000000100007836 */ /* 0x000fe20000000000 */
[----:B---3--:R-:W-:-:S13]  /*04d0*/  ISETP.GT.AND P0, PT, R7, R8, PT ;  /* 0x000000080700720c */ /* 0x008fda0003f04270 */
[----:B------:R-:W-:Y:S01]  /*04e0*/  @P0 VIADD R3, R3, 0x1 ;  /* 0x0000000103030836 */ /* 0x000fe20000000000 */
[----:B------:R-:W-:Y:S01]  /*04f0*/  @!P0 IADD3 R5, PT, PT, R5, 0x1, RZ ;  /* 0x0000000105058810 */ /* 0x000fe20007ffe0ff */
[----:B------:R3:W-:Y:S03]  /*0500*/  @!P0 STG.E desc[UR4][R10.64], R7 ;  /* 0x000000070a008986 */ /* 0x0007e6000c101904 */
[----:B------:R-:W-:Y:S01]  /*0510*/  ISETP.LT.AND P1, PT, R5, R4, PT ;  /* 0x000000040500720c */ /* 0x000fe20003f21270 */
[----:B------:R3:W-:Y:S01]  /*0520*/  @P0 STG.E desc[UR4][R10.64], R8 ;  /* 0x000000080a000986 */ /* 0x0007e2000c101904 */
[----:B------:R-:W-:-:S13]  /*0530*/  ISETP.GE.AND P0, PT, R3, R2, PT ;  /* 0x000000020300720c */ /* 0x000fda0003f06270 */
[----:B---3--:R-:W-:Y:S05]  /*0540*/  @!P0 BRA P1, `(.L_x_6) ;  /* 0xfffffffc00c88947 */ /* 0x008fea000083ffff */
[----:B------:R-:W-:Y:S05]  /*0550*/  BSYNC.RECONVERGENT B0 ;  /* 0x0000000000007941 */ /* 0x000fea0003800200 */
.L_x_5:
[----:B------:R-:W-:Y:S01]  /*0560*/  ISETP.GE.AND P0, PT, R5, R4, PT ;  /* 0x000000040500720c */ /* 0x000fe20003f06270 */
[----:B------:R-:W-:-:S12]  /*0570*/  BSSY.RECONVERGENT B0, `(.L_x_7) ;  /* 0x000002c000007945 */ /* 0x000fd80003800200 */
[----:B------:R-:W-:Y:S05]  /*0580*/  @P0 BRA `(.L_x_8) ;  /* 0x0000000000a80947 */ /* 0x000fea0003800000 */
[C---:B------:R-:W-:Y:S01]  /*0590*/  IMAD.IADD R6, R4.reuse, 0x1, -R5 ;  /* 0x0000000104067824 */ /* 0x040fe200078e0a05 */
[----:B------:R-:W-:Y:S01]  /*05a0*/  IADD3 R7, PT, PT, -R4, R5, RZ ;  /* 0x0000000504077210 */ /* 0x000fe20007ffe1ff */
[----:B------:R-:W-:Y:S03]  /*05b0*/  BSSY.RECONVERGENT B1, `(.L_x_9) ;  /* 0x0000010000017945 */ /* 0x000fe60003800200 */
[----:B------:R-:W-:Y:S02]  /*05c0*/  LOP3.LUT P1, R6, R6, 0x3, RZ, 0xc0, !PT ;  /* 0x0000000306067812 */ /* 0x000fe4000782c0ff */
[----:B------:R-:W-:-:S11]  /*05d0*/  ISETP.GT.U32.AND P0, PT, R7, -0x4, PT ;  /* 0xfffffffc0700780c */ /* 0x000fd60003f04070 */
[----:B------:R-:W-:Y:S05]  /*05e0*/  @!P1 BRA `(.L_x_10) ;  /* 0x0000000000309947 */ /* 0x000fea0003800000 */
[----:B-1----:R-:W1:Y:S01]  /*05f0*/  LDC.64 R12, c[0x0][0x380] ;  /* 0x0000e000ff0c7b82 */ /* 0x002e620000000a00 */
[----:B--2---:R-:W-:-:S07]  /*0600*/  IMAD.MOV R14, RZ, RZ, -R6 ;  /* 0x000000ffff0e7224 */ /* 0x004fce00078e0a06 */
[----:B------:R-:W2:Y:S02]  /*0610*/  LDC.64 R10, c[0x0][0x388] ;  /* 0x0000e200ff0a7b82 */ /* 0x000ea40000000a00 */
.L_x_11:
[----:B-1-3--:R-:W-:-:S06]  /*0620*/  IMAD.WIDE R8, R5, 0x4, R12 ;  /* 0x0000000405087825 */ /* 0x00afcc00078e020c */
[----:B0-----:R-:W3:Y:S01]  /*0630*/  LDG.E R9, desc[UR4][R8.64] ;  /* 0x0000000408097981 */ /* 0x001ee2000c1e1900 */
[----:B--2---:R-:W-:Y:S01]  /*0640*/  IMAD.WIDE R6, R0, 0x4, R10 ;  /* 0x0000000400067825 */ /* 0x004fe200078e020a */
[----:B------:R-:W-:-:S03]  /*0650*/  IADD3 R5, PT, PT, R5, 0x1, RZ ;  /* 0x0000000105057810 */ /* 0x000fc60007ffe0ff */
[----:B------:R-:W-:Y:S02]  /*0660*/  VIADD R14, R14, 0x1 ;  /* 0x000000010e0e7836 */ /* 0x000fe40000000000 */
[----:B------:R-:W-:-:S03]  /*0670*/  VIADD R0, R0, 0x1 ;  /* 0x0000000100007836 */ /* 0x000fc60000000000 */
[----:B------:R-:W-:Y:S01]  /*0680*/  ISETP.NE.AND P1, PT, R14, RZ, PT ;  /* 0x000000ff0e00720c */ /* 0x000fe20003f25270 */
[----:B---3--:R3:W-:-:S12]  /*0690*/  STG.E desc[UR4][R6.64], R9 ;  /* 0x0000000906007986 */ /* 0x0087d8000c101904 */
[----:B------:R-:W-:Y:S05]  /*06a0*/  @P1 BRA `(.L_x_11) ;  /* 0xfffffffc00dc1947 */ /* 0x000fea000383ffff */
.L_x_10:
[----:B0-----:R-:W-:Y:S05]  /*06b0*/  BSYNC.RECONVERGENT B1 ;  /* 0x0000000000017941 */ /* 0x001fea0003800200 */
.L_x_9:
[----:B------:R-:W-:Y:S05]  /*06c0*/  @P0 BRA `(.L_x_8) ;  /* 0x0000000000580947 */ /* 0x000fea0003800000 */
[----:B---3--:R-:W0:Y:S01]  /*06d0*/  LDC.64 R6, c[0x0][0x388] ;  /* 0x0000e200ff067b82 */ /* 0x008e220000000a00 */
[----:B------:R-:W-:-:S07]  /*06e0*/  IMAD.IADD R4, R5, 0x1, -R4 ;  /* 0x0000000105047824 */ /* 0x000fce00078e0a04 */
[----:B------:R-:W3:Y:S01]  /*06f0*/  LDC.64 R8, c[0x0][0x380] ;  /* 0x0000e000ff087b82 */ /* 0x000ee20000000a00 */
[----:B0-----:R-:W-:-:S05]  /*0700*/  IADD3 R6, P1, PT, R6, 0x8, RZ ;  /* 0x0000000806067810 */ /* 0x001fca0007f3e0ff */
[----:B------:R-:W-:Y:S01]  /*0710*/  IMAD.X R7, RZ, RZ, R7, P1 ;  /* 0x000000ffff077224 */ /* 0x000fe200008e0607 */
[----:B---3--:R-:W-:-:S04]  /*0720*/  IADD3 R8, P0, PT, R8, 0x8, RZ ;  /* 0x0000000808087810 */ /* 0x008fc80007f1e0ff */
[----:B------:R-:W-:-:S09]  /*0730*/  IADD3.X R9, PT, PT, RZ, R9, RZ, P0, !PT ;  /* 0x00000009ff097210 */ /* 0x000fd200007fe4ff */
.L_x_12:
[----:B------:R-:W-:-:S05]  /*0740*/  IMAD.WIDE R10, R5, 0x4, R8 ;  /* 0x00000004050a7825 */ /* 0x000fca00078e0208 */
[----:B--2-4-:R-:W2:Y:S01]  /*0750*/  LDG.E R15, desc[UR4][R10.64+-0x8] ;  /* 0xfffff8040a0f7981 */ /* 0x014ea2000c1e1900 */
[----:B-1----:R-:W-:-:S05]  /*0760*/  IMAD.WIDE R12, R0, 0x4, R6 ;  /* 0x00000004000c7825 */ /* 0x002fca00078e0206 */
[----:B--2---:R4:W-:Y:S04]  /*0770*/  STG.E desc[UR4][R12.64+-0x8], R15 ;  /* 0xfffff80f0c007986 */ /* 0x0049e8000c101904 */
[----:B------:R-:W2:Y:S04]  /*0780*/  LDG.E R17, desc[UR4][R10.64+-0x4] ;  /* 0xfffffc040a117981 */ /* 0x000ea8000c1e1900 */
[----:B--2---:R4:W-:Y:S04]  /*0790*/  STG.E desc[UR4][R12.64+-0x4], R17 ;  /* 0xfffffc110c007986 */ /* 0x0049e8000c101904 */
[----:B------:R-:W2:Y:S04]  /*07a0*/  LDG.E R19, desc[UR4][R10.64] ;  /* 0x000000040a137981 */ /* 0x000ea8000c1e1900 */
[----:B--2---:R4:W-:Y:S04]  /*07b0*/  STG.E desc[UR4][R12.64], R19 ;  /* 0x000000130c007986 */ /* 0x0049e8000c101904 */
[----:B------:R-:W2:Y:S01]  /*07c0*/  LDG.E R21, desc[UR4][R10.64+0x4] ;  /* 0x000004040a157981 */ /* 0x000ea2000c1e1900 */
[----:B------:R-:W-:Y:S01]  /*07d0*/  VIADD R4, R4, 0x4 ;  /* 0x0000000404047836 */ /* 0x000fe20000000000 */
[----:B------:R-:W-:Y:S01]  /*07e0*/  IADD3 R5, PT, PT, R5, 0x4, RZ ;  /* 0x0000000405057810 */ /* 0x000fe20007ffe0ff */
[----:B------:R-:W-:-:S03]  /*07f0*/  VIADD R0, R0, 0x4 ;  /* 0x0000000400007836 */ /* 0x000fc60000000000 */
[----:B------:R-:W-:Y:S01]  /*0800*/  ISETP.NE.AND P0, PT, R4, RZ, PT ;  /* 0x000000ff0400720c */ /* 0x000fe20003f05270 */
[----:B--2---:R4:W-:-:S12]  /*0810*/  STG.E desc[UR4][R12.64+0x4], R21 ;  /* 0x000004150c007986 */ /* 0x0049d8000c101904 */
[----:B------:R-:W-:Y:S05]  /*0820*/  @P0 BRA `(.L_x_12) ;  /* 0xfffffffc00c40947 */ /* 0x000fea000383ffff */
.L_x_8:
[----:B0-----:R-:W-:Y:S05]  /*0830*/  BSYNC.RECONVERGENT B0 ;  /* 0x0000000000007941 */ /* 0x001fea0003800200 */
.L_x_7:
[----:B------:R-:W-:-:S13]  /*0840*/  ISETP.GE.AND P0, PT, R3, R2, PT ;  /* 0x000000020300720c */ /* 0x000fda0003f06270 */
[----:B------:R-:W-:Y:S05]  /*0850*/  @P0 EXIT ;  /* 0x000000000000094d */ /* 0x000fea0003800000 */
[C---:B------:R-:W-:Y:S01]  /*0860*/  IMAD.IADD R4, R2.reuse, 0x1, -R3 ;  /* 0x0000000102047824 */ /* 0x040fe200078e0a03 */
[----:B------:R-:W-:Y:S01]  /*0870*/  IADD3 R5, PT, PT, -R2, R3, RZ ;  /* 0x0000000302057210 */ /* 0x000fe20007ffe1ff */
[----:B------:R-:W-:Y:S03]  /*0880*/  BSSY.RECONVERGENT B0, `(.L_x_13) ;  /* 0x0000010000007945 */ /* 0x000fe60003800200 */
[----:B------:R-:W-:Y:S02]  /*0890*/  LOP3.LUT P1, R4, R4, 0x3, RZ, 0xc0, !PT ;  /* 0x0000000304047812 */ /* 0x000fe4000782c0ff */
[----:B------:R-:W-:-:S11]  /*08a0*/  ISETP.GT.U32.AND P0, PT, R5, -0x4, PT ;  /* 0xfffffffc0500780c */ /* 0x000fd60003f04070 */
[----:B------:R-:W-:Y:S05]  /*08b0*/  @!P1 BRA `(.L_x_14) ;  /* 0x0000000000309947 */ /* 0x000fea0003800000 */
[----:B------:R-:W0:Y:S01]  /*08c0*/  LDC.64 R10, c[0x0][0x380] ;  /* 0x0000e000ff0a7b82 */ /* 0x000e220000000a00 */
[----:B-1--4-:R-:W-:-:S07]  /*08d0*/  IMAD.MOV R12, RZ, RZ, -R4 ;  /* 0x000000ffff0c7224 */ /* 0x012fce00078e0a04 */
[----:B---3--:R-:W1:Y:S02]  /*08e0*/  LDC.64 R6, c[0x0][0x388] ;  /* 0x0000e200ff067b82 */ /* 0x008e640000000a00 */
.L_x_15:
[----:B0-----:R-:W-:-:S06]  /*08f0*/  IMAD.WIDE R4, R3, 0x4, R10 ;  /* 0x0000000403047825 */ /* 0x001fcc00078e020a */
[----:B------:R-:W3:Y:S01]  /*0900*/  LDG.E R5, desc[UR4][R4.64] ;  /* 0x0000000404057981 */ /* 0x000ee2000c1e1900 */
[----:B-1----:R-:W-:Y:S01]  /*0910*/  IMAD.WIDE R8, R0, 0x4, R6 ;  /* 0x0000000400087825 */ /* 0x002fe200078e0206 */
[----:B------:R-:W-:-:S03]  /*0920*/  IADD3 R3, PT, PT, R3, 0x1, RZ ;  /* 0x0000000103037810 */ /* 0x000fc60007ffe0ff */
[----:B------:R-:W-:Y:S02]  /*0930*/  VIADD R12, R12, 0x1 ;  /* 0x000000010c0c7836 */ /* 0x000fe40000000000 */
[----:B------:R-:W-:-:S03]  /*0940*/  VIADD R0, R0, 0x1 ;  /* 0x0000000100007836 */ /* 0x000fc60000000000 */
[----:B------:R-:W-:Y:S01]  /*0950*/  ISETP.NE.AND P1, PT, R12, RZ, PT ;  /* 0x000000ff0c00720c */ /* 0x000fe20003f25270 */
[----:B---3--:R0:W-:-:S12]  /*0960*/  STG.E desc[UR4][R8.64], R5 ;  /* 0x0000000508007986 */ /* 0x0081d8000c101904 */
[----:B------:R-:W-:Y:S05]  /*0970*/  @P1 BRA `(.L_x_15) ;  /* 0xfffffffc00dc1947 */ /* 0x000fea000383ffff */
.L_x_14:
[----:B------:R-:W-:Y:S05]  /*0980*/  BSYNC.RECONVERGENT B0 ;  /* 0x0000000000007941 */ /* 0x000fea0003800200 */
.L_x_13:
[----:B------:R-:W-:Y:S05]  /*0990*/  @P0 EXIT ;  /* 0x000000000000094d */ /* 0x000fea0003800000 */
[----:B0--3--:R-:W0:Y:S01]  /*09a0*/  LDC.64 R8, c[0x0][0x388] ;  /* 0x0000e200ff087b82 */ /* 0x009e220000000a00 */
[----:B------:R-:W-:-:S07]  /*09b0*/  IMAD.IADD R2, R3, 0x1, -R2 ;  /* 0x0000000103027824 */ /* 0x000fce00078e0a02 */
[----:B------:R-:W3:Y:S01]  /*09c0*/  LDC.64 R6, c[0x0][0x380] ;  /* 0x0000e000ff067b82 */ /* 0x000ee20000000a00 */
[----:B0-----:R-:W-:-:S05]  /*09d0*/  IADD3 R8, P1, PT, R8, 0x8, RZ ;  /* 0x0000000808087810 */ /* 0x001fca0007f3e0ff */
[----:B------:R-:W-:Y:S01]  /*09e0*/  IMAD.X R9, RZ, RZ, R9, P1 ;  /* 0x000000ffff097224 */ /* 0x000fe200008e0609 */
[----:B---3--:R-:W-:-:S04]  /*09f0*/  IADD3 R6, P0, PT, R6, 0x8, RZ ;  /* 0x0000000806067810 */ /* 0x008fc80007f1e0ff */
[----:B------:R-:W-:-:S09]  /*0a00*/  IADD3.X R7, PT, PT, RZ, R7, RZ, P0, !PT ;  /* 0x00000007ff077210 */ /* 0x000fd200007fe4ff */
.L_x_16:
[----:B------:R-:W-:-:S05]  /*0a10*/  IMAD.WIDE R4, R3, 0x4, R6 ;  /* 0x0000000403047825 */ /* 0x000fca00078e0206 */
[----:B01--4-:R-:W3:Y:S01]  /*0a20*/  LDG.E R13, desc[UR4][R4.64+-0x8] ;  /* 0xfffff804040d7981 */ /* 0x013ee2000c1e1900 */
[----:B------:R-:W-:-:S05]  /*0a30*/  IMAD.WIDE R10, R0, 0x4, R8 ;  /* 0x00000004000a7825 */ /* 0x000fca00078e0208 */
[----:B---3--:R0:W-:Y:S04]  /*0a40*/  STG.E desc[UR4][R10.64+-0x8], R13 ;  /* 0xfffff80d0a007986 */ /* 0x0081e8000c101904 */
[----:B--2---:R-:W2:Y:S04]  /*0a50*/  LDG.E R15, desc[UR4][R4.64+-0x4] ;  /* 0xfffffc04040f7981 */ /* 0x004ea8000c1e1900 */
[----:B--2---:R0:W-:Y:S04]  /*0a60*/  STG.E desc[UR4][R10.64+-0x4], R15 ;  /* 0xfffffc0f0a007986 */ /* 0x0041e8000c101904 */
[----:B------:R-:W2:Y:S04]  /*0a70*/  LDG.E R17, desc[UR4][R4.64] ;  /* 0x0000000404117981 */ /* 0x000ea8000c1e1900 */
[----:B--2---:R0:W-:Y:S04]  /*0a80*/  STG.E desc[UR4][R10.64], R17 ;  /* 0x000000110a007986 */ /* 0x0041e8000c101904 */
[----:B------:R-:W2:Y:S01]  /*0a90*/  LDG.E R19, desc[UR4][R4.64+0x4] ;  /* 0x0000040404137981 */ /* 0x000ea2000c1e1900 */
[----:B------:R-:W-:Y:S01]  /*0aa0*/  IADD3 R2, PT, PT, R2, 0x4, RZ ;  /* 0x0000000402027810 */ /* 0x000fe20007ffe0ff */
[----:B------:R-:W-:Y:S01]  /*0ab0*/  VIADD R3, R3, 0x4 ;  /* 0x0000000403037836 */ /* 0x000fe20000000000 */
[----:B------:R-:W-:-:S02]  /*0ac0*/  IADD3 R0, PT, PT, R0, 0x4, RZ ;  /* 0x0000000400007810 */ /* 0x000fc40007ffe0ff */
[----:B------:R-:W-:Y:S01]  /*0ad0*/  ISETP.NE.AND P0, PT, R2, RZ, PT ;  /* 0x000000ff0200720c */ /* 0x000fe20003f05270 */
[----:B--2---:R0:W-:-:S12]  /*0ae0*/  STG.E desc[UR4][R10.64+0x4], R19 ;  /* 0x000004130a007986 */ /* 0x0041d8000c101904 */
[----:B------:R-:W-:Y:S05]  /*0af0*/  @P0 BRA `(.L_x_16) ;  /* 0xfffffffc00c40947 */ /* 0x000fea000383ffff */
[----:B------:R-:W-:Y:S05]  /*0b00*/  EXIT ;  /* 0x000000000000794d */ /* 0x000fea0003800000 */
.L_x_17:
[----:B------:R-:W-:-:S00]  /*0b10*/  BRA `(.L_x_17) ;  /* 0xfffffffc00fc7947 */ /* 0x000fc0000383ffff */
[----:B------:R-:W-:-:S00]  /*0b20*/  NOP ;  /* 0x0000000000007918 */ /* 0x000fc00000000000 */
        /* <DEDUP_REMOVED lines=13> */
.L_x_35:


//--------------------- .text._Z17mergeSharedKernelPKiPiii --------------------------
	.section	.text._Z17mergeSharedKernelPKiPiii,"ax",@progbits
	.align	128
        .global         _Z17mergeSharedKernelPKiPiii
        .type           _Z17mergeSharedKernelPKiPiii,@function
        .size           _Z17mergeSharedKernelPKiPiii,(.L_x_36 - _Z17mergeSharedKernelPKiPiii)
        .other          _Z17mergeSharedKernelPKiPiii,@"STO_CUDA_ENTRY STV_DEFAULT"
_Z17mergeSharedKernelPKiPiii:
.text._Z17mergeSharedKernelPKiPiii:
        /* <DEDUP_REMOVED lines=14> */
[----:B------:R-:W0:Y:S04]  /*00e0*/  LDCU.64 UR6, c[0x0][0x358] ;  /* 0x00006b00ff0677ac */ /* 0x000e280008000a00 */
        /* <DEDUP_REMOVED lines=11> */
[----:B------:R-:W-:-:S07]  /*01a0*/  IMAD.MOV R2, RZ, RZ, -R2 ;  /* 0x000000ffff027224 */ /* 0x000fce00078e0a02 */
[----:B------:R-:W1:Y:S02]  /*01b0*/  LDC.64 R8, c[0x0][0x388] ;  /* 0x0000e200ff087b82 */ /* 0x000e640000000a00 */
.L_x_21:
        /* <DEDUP_REMOVED lines=8> */
.L_x_20:
[----:B------:R-:W-:Y:S05]  /*0240*/  BSYNC.RECONVERGENT B0 ;  /* 0x0000000000007941 */ /* 0x000fea0003800200 */
.L_x_19:
[----:B------:R-:W-:Y:S05]  /*0250*/  @P1 EXIT ;  /* 0x000000000000194d */ /* 0x000fea0003800000 */
[----:B--2---:R-:W0:Y:S01]  /*0260*/  LDC.64 R6, c[0x0][0x380] ;  /* 0x0000e000ff067b82 */ /* 0x004e220000000a00 */
[----:B------:R-:W-:-:S07]  /*0270*/  IMAD.IADD R10, R0, 0x1, -R3 ;  /* 0x00000001000a7824 */ /* 0x000fce00078e0a03 */
[----:B------:R-:W1:Y:S01]  /*0280*/  LDC.64 R8, c[0x0][0x388] ;  /* 0x0000e200ff087b82 */ /* 0x000e620000000a00 */
[----:B0-----:R-:W-:-:S05]  /*0290*/  IADD3 R6, P0, PT, R6, 0x8, RZ ;  /* 0x0000000806067810 */ /* 0x001fca0007f1e0ff */
[----:B------:R-:W-:Y:S01]  /*02a0*/  IMAD.X R7, RZ, RZ, R7, P0 ;  /* 0x000000ffff077224 */ /* 0x000fe200000e0607 */
[----:B-1----:R-:W-:-:S05]  /*02b0*/  IADD3 R8, P1, PT, R8, 0x8, RZ ;  /* 0x0000000808087810 */ /* 0x002fca0007f3e0ff */
[----:B------:R-:W-:-:S08]  /*02c0*/  IMAD.X R9, RZ, RZ, R9, P1 ;  /* 0x000000ffff097224 */ /* 0x000fd000008e0609 */
.L_x_22:
        /* <DEDUP_REMOVED lines=15> */
.L_x_18:
[----:B------:R-:W1:Y:S01]  /*03c0*/  I2F.U32.RP R8, R6 ;  /* 0x0000000600087306 */ /* 0x000e620000209000 */
[----:B------:R-:W-:Y:S01]  /*03d0*/  VIADDMNMX R7, R4, R2, R3, PT ;  /* 0x0000000204077246 */ /* 0x000fe20003800103 */
[----:B------:R-:W-:Y:S01]  /*03e0*/  IMAD.MOV.U32 R4, RZ, RZ, RZ ;  /* 0x000000ffff047224 */ /* 0x000fe200078e00ff */
[----:B------:R-:W-:-:S03]  /*03f0*/  ISETP.NE.U32.AND P2, PT, R6, RZ, PT ;  /* 0x000000ff0600720c */ /* 0x000fc60003f45070 */
[----:B------:R-:W-:Y:S02]  /*0400*/  IMAD.IADD R3, R7, 0x1, -R0 ;  /* 0x0000000107037824 */ /* 0x000fe400078e0a00 */
[----:B-1----:R-:W1:Y:S02]  /*0410*/  MUFU.RCP R8, R8 ;  /* 0x0000000800087308 */ /* 0x002e640000001000 */
[----:B-1----:R-:W-:-:S06]  /*0420*/  VIADD R10, R8, 0xffffffe ;  /* 0x0ffffffe080a7836 */ /* 0x002fcc0000000000 */
[----:B------:R-:W1:Y:S02]  /*0430*/  F2I.FTZ.U32.TRUNC.NTZ R5, R10 ;  /* 0x0000000a00057305 */ /* 0x000e64000021f000 */
[----:B-1----:R-:W-:-:S04]  /*0440*/  IMAD.MOV R11, RZ, RZ, -R5 ;  /* 0x000000ffff0b7224 */ /* 0x002fc800078e0a05 */
[----:B------:R-:W-:-:S04]  /*0450*/  IMAD R11, R11, R6, RZ ;  /* 0x000000060b0b7224 */ /* 0x000fc800078e02ff */
[----:B------:R-:W-:Y:S01]  /*0460*/  IMAD.HI.U32 R4, R5, R11, R4 ;  /* 0x0000000b05047227 */ /* 0x000fe200078e0004 */
[----:B------:R-:W-:-:S05]  /*0470*/  IADD3 R5, PT, PT, R6, -0x1, R3 ;  /* 0xffffffff06057810 */ /* 0x000fca0007ffe003 */
[----:B------:R-:W-:-:S04]  /*0480*/  IMAD.HI.U32 R8, R4, R5, RZ ;  /* 0x0000000504087227 */ /* 0x000fc800078e00ff */
[----:B------:R-:W-:-:S04]  /*0490*/  IMAD.MOV R4, RZ, RZ, -R8 ;  /* 0x000000ffff047224 */ /* 0x000fc800078e0a08 */
[----:B------:R-:W-:-:S05]  /*04a0*/  IMAD R5, R6, R4, R5 ;  /* 0x0000000406057224 */ /* 0x000fca00078e0205 */
[----:B------:R-:W-:-:S13]  /*04b0*/  ISETP.GE.U32.AND P0, PT, R5, R6, PT ;  /* 0x000000060500720c */ /* 0x000fda0003f06070 */
[----:B------:R-:W-:Y:S02]  /*04c0*/  @P0 IMAD.IADD R5, R5, 0x1, -R6 ;  /* 0x0000000105050824 */ /* 0x000fe400078e0a06 */
[----:B------:R-:W-:Y:S01]  /*04d0*/  @P0 VIADD R8, R8, 0x1 ;  /* 0x0000000108080836 */ /* 0x000fe20000000000 */
[----:B------:R-:W-:Y:S02]  /*04e0*/  ISETP.GE.AND P0, PT, R9, R3, PT ;  /* 0x000000030900720c */ /* 0x000fe40003f06270 */
[----:B------:R-:W-:-:S13]  /*04f0*/  ISETP.GE.U32.AND P1, PT, R5, R6, PT ;  /* 0x000000060500720c */ /* 0x000fda0003f26070 */
[----:B------:R-:W-:Y:S02]  /*0500*/  @P1 IADD3 R8, PT, PT, R8, 0x1, RZ ;  /* 0x0000000108081810 */ /* 0x000fe40007ffe0ff */
[----:B------:R-:W-:-:S05]  /*0510*/  @!P2 LOP3.LUT R8, RZ, R6, RZ, 0x33, !PT ;  /* 0x00000006ff08a212 */ /* 0x000fca00078e33ff */
[----:B------:R-:W-:-:S05]  /*0520*/  IMAD R14, R8, R9, RZ ;  /* 0x00000009080e7224 */ /* 0x000fca00078e02ff */
[----:B------:R-:W-:Y:S01]  /*0530*/  ISETP.GE.AND P1, PT, R14, R3, PT ;  /* 0x000000030e00720c */ /* 0x000fe20003f26270 */
[----:B------:R-:W-:-:S12]  /*0540*/  @P0 BRA `(.L_x_23) ;  /* 0x0000000000300947 */ /* 0x000fd80003800000 */
[----:B------:R-:W1:Y:S01]  /*0550*/  S2R R11, SR_CgaCtaId ;  /* 0x00000000000b7919 */ /* 0x000e620000008800 */
[----:B------:R-:W2:Y:S01]  /*0560*/  LDC.64 R4, c[0x0][0x380] ;  /* 0x0000e000ff047b82 */ /* 0x000ea20000000a00 */
[----:B------:R-:W-:-:S04]  /*0570*/  MOV R10, 0x400 ;  /* 0x00000400000a7802 */ /* 0x000fc80000000f00 */
[----:B-1----:R-:W-:-:S07]  /*0580*/  LEA R12, R11, R10, 0x18 ;  /* 0x0000000a0b0c7211 */ /* 0x002fce00078ec0ff */
.L_x_24:
[----:B------:R-:W-:-:S04]  /*0590*/  IMAD.IADD R11, R9, 0x1, R0 ;  /* 0x00000001090b7824 */ /* 0x000fc800078e0200 */
[----:B-12---:R-:W-:-:S06]  /*05a0*/  IMAD.WIDE R10, R11, 0x4, R4 ;  /* 0x000000040b0a7825 */ /* 0x006fcc00078e0204 */
[----:B0-----:R-:W2:Y:S01]  /*05b0*/  LDG.E R10, desc[UR6][R10.64] ;  /* 0x000000060a0a7981 */ /* 0x001ea2000c1e1900 */
[----:B------:R-:W-:Y:S02]  /*05c0*/  IMAD R13, R9, 0x4, R12 ;  /* 0x00000004090d7824 */ /* 0x000fe400078e020c */
[----:B------:R-:W-:-:S05]  /*05d0*/  IMAD.IADD R9, R6, 0x1, R9 ;  /* 0x0000000106097824 */ /* 0x000fca00078e0209 */
[----:B------:R-:W-:Y:S01]  /*05e0*/  ISETP.GE.AND P0, PT, R9, R3, PT ;  /* 0x000000030900720c */ /* 0x000fe20003f06270 */
[----:B--2---:R1:W-:-:S12]  /*05f0*/  STS [R13], R10 ;  /* 0x0000000a0d007388 */ /* 0x0043d80000000800 */
[----:B------:R-:W-:Y:S05]  /*0600*/  @!P0 BRA `(.L_x_24) ;  /* 0xfffffffc00e08947 */ /* 0x000fea000383ffff */
.L_x_23:
[----:B------:R-:W-:Y:S05]  /*0610*/  WARPSYNC.ALL ;  /* 0x0000000000007948 */ /* 0x000fea0003800000 */
[----:B------:R-:W-:Y:S06]  /*0620*/  BAR.SYNC.DEFER_BLOCKING 0x0 ;  /* 0x0000000000007b1d */ /* 0x000fec0000010000 */
[----:B0-----:R-:W-:Y:S05]  /*0630*/  @P1 EXIT ;  /* 0x000000000000194d */ /* 0x001fea0003800000 */
[----:B------:R-:W-:Y:S01]  /*0640*/  IMAD.MOV.U32 R9, RZ, RZ, R14 ;  /* 0x000000ffff097224 */ /* 0x000fe200078e000e */
[-C--:B------:R-:W-:Y:S01]  /*0650*/  ISETP.GT.AND P0, PT, R3, R2.reuse, PT ;  /* 0x000000020300720c */ /* 0x080fe20003f04270 */
[----:B------:R-:W0:Y:S01]  /*0660*/  LDCU UR4, c[0x0][0x390] ;  /* 0x00007200ff0477ac */ /* 0x000e220008000800 */
[----:B------:R-:W-:Y:S01]  /*0670*/  BSSY.RECONVERGENT B0, `(.L_x_25) ;  /* 0x000001c000007945 */ /* 0x000fe20003800200 */
[----:B-1----:R-:W-:Y:S02]  /*0680*/  CS2R R10, SRZ ;  /* 0x00000000000a7805 */ /* 0x002fe4000001ff00 */
[----:B------:R-:W-:-:S04]  /*0690*/  VIMNMX R4, PT, PT, R9, R2, PT ;  /* 0x0000000209047248 */ /* 0x000fc80003fe0100 */
[----:B------:R-:W-:Y:S01]  /*06a0*/  ISETP.LT.OR P0, PT, R4, 0x1, !P0 ;  /* 0x000000010400780c */ /* 0x000fe20004701670 */
[----:B0-----:R-:W-:-:S12]  /*06b0*/  IMAD.U32 R6, RZ, RZ, UR4 ;  /* 0x00000004ff067e24 */ /* 0x001fd8000f8e00ff */
[----:B------:R-:W-:Y:S05]  /*06c0*/  @P0 BRA `(.L_x_26) ;  /* 0x0000000000580947 */ /* 0x000fea0003800000 */
[----:B------:R-:W0:Y:S01]  /*06d0*/  S2R R5, SR_CgaCtaId ;  /* 0x0000000000057919 */ /* 0x000e220000008800 */
[----:B------:R-:W-:Y:S02]  /*06e0*/  MOV R4, 0x400 ;  /* 0x0000040000047802 */ /* 0x000fe40000000f00 */
[----:B------:R-:W-:Y:S01]  /*06f0*/  CS2R R10, SRZ ;  /* 0x00000000000a7805 */ /* 0x000fe2000001ff00 */
[----:B------:R-:W-:Y:S01]  /*0700*/  IMAD.U32 R6, RZ, RZ, UR4 ;  /* 0x00000004ff067e24 */ /* 0x000fe2000f8e00ff */
[----:B0-----:R-:W-:-:S07]  /*0710*/  LEA R14, R5, R4, 0x18 ;  /* 0x00000004050e7211 */ /* 0x001fce00078ec0ff */
.L_x_27:
[C---:B------:R-:W-:Y:S01]  /*0720*/  IMAD R4, R11.reuse, 0x4, R14 ;  /* 0x000000040b047824 */ /* 0x040fe200078e020e */
[C---:B------:R-:W-:Y:S01]  /*0730*/  LEA R5, R6.reuse, R14, 0x2 ;  /* 0x0000000e06057211 */ /* 0x040fe200078e10ff */
[----:B------:R-:W-:Y:S02]  /*0740*/  VIADD R13, R11, 0x1 ;  /* 0x000000010b0d7836 */ /* 0x000fe40000000000 */
[----:B------:R-:W-:Y:S02]  /*0750*/  VIADD R12, R6, 0x1 ;  /* 0x00000001060c7836 */ /* 0x000fe40000000000 */
[----:B------:R-:W-:Y:S01]  /*0760*/  LDS R4, [R4] ;  /* 0x0000000004047984 */ /* 0x000fe20000000800 */
[----:B------:R-:W-:-:S03]  /*0770*/  VIADD R10, R10, 0x1 ;  /* 0x000000010a0a7836 */ /* 0x000fc60000000000 */
[----:B------:R-:W0:Y:S02]  /*0780*/  LDS R5, [R5] ;  /* 0x0000000005057984 */ /* 0x000e240000000800 */
[CC--:B0-----:R-:W-:Y:S02]  /*0790*/  ISETP.GT.AND P1, PT, R4.reuse, R5.reuse, PT ;  /* 0x000000050400720c */ /* 0x0c1fe40003f24270 */
[----:B------:R-:W-:-:S11]  /*07a0*/  ISETP.GT.AND P0, PT, R4, R5, PT ;  /* 0x000000050400720c */ /* 0x000fd60003f04270 */
[----:B------:R-:W-:Y:S02]  /*07b0*/  @P1 IMAD.MOV R13, RZ, RZ, R11 ;  /* 0x000000ffff0d1224 */ /* 0x000fe400078e020b */
[----:B------:R-:W-:Y:S02]  /*07c0*/  @!P0 IMAD.MOV R12, RZ, RZ, R6 ;  /* 0x000000ffff0c8224 */ /* 0x000fe400078e0206 */
[----:B------:R-:W-:Y:S01]  /*07d0*/  IMAD.MOV.U32 R11, RZ, RZ, R13 ;  /* 0x000000ffff0b7224 */ /* 0x000fe200078e000d */
[----:B------:R-:W-:Y:S01]  /*07e0*/  ISETP.GE.AND P0, PT, R13, R2, PT ;  /* 0x000000020d00720c */ /* 0x000fe20003f06270 */
[----:B------:R-:W-:Y:S01]  /*07f0*/  IMAD.MOV.U32 R6, RZ, RZ, R12 ;  /* 0x000000ffff067224 */ /* 0x000fe200078e000c */
[----:B------:R-:W-:Y:S02]  /*0800*/  ISETP.LT.AND P1, PT, R12, R3, PT ;  /* 0x000000030c00720c */ /* 0x000fe40003f21270 */
[----:B------:R-:W-:-:S13]  /*0810*/  ISETP.LT.AND P0, PT, R10, R9, !P0 ;  /* 0x000000090a00720c */ /* 0x000fda0004701270 */
[----:B------:R-:W-:Y:S05]  /*0820*/  @P0 BRA P1, `(.L_x_27) ;  /* 0xfffffffc00bc0947 */ /* 0x000fea000083ffff */
.L_x_26:
[----:B------:R-:W-:Y:S05]  /*0830*/  BSYNC.RECONVERGENT B0 ;  /* 0x0000000000007941 */ /* 0x000fea0003800200 */
.L_x_25:
[----:B------:R-:W-:Y:S02]  /*0840*/  ISETP.GE.AND P0, PT, R11, R2, PT ;  /* 0x000000020b00720c */ /* 0x000fe40003f06270 */
[C---:B------:R-:W-:Y:S02]  /*0850*/  VIADDMNMX R8, R9.reuse, R8, R3, PT ;  /* 0x0000000809087246 */ /* 0x040fe40003800103 */
[----:B------:R-:W-:Y:S02]  /*0860*/  ISETP.GE.OR P0, PT, R10, R9, P0 ;  /* 0x000000090a00720c */ /* 0x000fe40000706670 */
[----:B------:R-:W-:Y:S02]  /*0870*/  ISETP.GE.AND P2, PT, R9, R8, PT ;  /* 0x000000080900720c */ /* 0x000fe40003f46270 */
[----:B------:R-:W-:-:S09]  /*0880*/  ISETP.GE.AND P1, PT, R6, R3, PT ;  /* 0x000000030600720c */ /* 0x000fd20003f26270 */
[----:B------:R-:W-:Y:S02]  /*0890*/  @!P0 LOP3.LUT R4, RZ, R10, RZ, 0x33, !PT ;  /* 0x0000000aff048212 */ /* 0x000fe400078e33ff */
[----:B------:R-:W-:Y:S02]  /*08a0*/  @!P0 LOP3.LUT R5, RZ, R11, RZ, 0x33, !PT ;  /* 0x0000000bff058212 */ /* 0x000fe400078e33ff */
[----:B------:R-:W-:-:S04]  /*08b0*/  @!P0 IADD3 R4, PT, PT, R9, R4, RZ ;  /* 0x0000000409048210 */ /* 0x000fc80007ffe0ff */
[----:B------:R-:W-:-:S04]  /*08c0*/  @!P0 VIADDMNMX.U32 R2, R5, R2, R4, PT ;  /* 0x0000000205028246 */ /* 0x000fc80003800004 */
[----:B------:R-:W-:Y:S01]  /*08d0*/  @!P0 IADD3 R10, PT, PT, R10, 0x1, R2 ;  /* 0x000000010a0a8810 */ /* 0x000fe20007ffe002 */
[----:B------:R-:W-:Y:S06]  /*08e0*/  @P2 EXIT ;  /* 0x000000000000294d */ /* 0x000fec0003800000 */
[----:B------:R-:W0:Y:S01]  /*08f0*/  S2UR UR5, SR_CgaCtaId ;  /* 0x00000000000579c3 */ /* 0x000e220000008800 */
[----:B------:R-:W-:Y:S01]  /*0900*/  ISETP.GE.OR P1, PT, R10, R9, P1 ;  /* 0x000000090a00720c */ /* 0x000fe20000f26670 */
[----:B------:R-:W-:Y:S01]  /*0910*/  UMOV UR4, 0x400 ;  /* 0x0000040000047882 */ /* 0x000fe20000000000 */
[----:B------:R-:W-:Y:S01]  /*0920*/  @!P0 IADD3 R11, PT, PT, R11, 0x1, R2 ;  /* 0x000000010b0b8810 */ /* 0x000fe20007ffe002 */
[----:B------:R-:W1:Y:S04]  /*0930*/  LDCU UR8, c[0x0][0x390] ;  /* 0x00007200ff0877ac */ /* 0x000e680008000800 */
[----:B------:R-:W2:Y:S06]  /*0940*/  LDC.64 R4, c[0x0][0x388] ;  /* 0x0000e200ff047b82 */ /* 0x000eac0000000a00 */
[----:B------:R-:W-:-:S02]  /*0950*/  @!P1 LOP3.LUT R12, RZ, R0, RZ, 0x33, !PT ;  /* 0x00000000ff0c9212 */ /* 0x000fc400078e33ff */
[----:B------:R-:W-:Y:S02]  /*0960*/  @!P1 LOP3.LUT R10, RZ, R10, RZ, 0x33, !PT ;  /* 0x0000000aff0a9212 */ /* 0x000fe400078e33ff */
[----:B------:R-:W-:-:S04]  /*0970*/  @!P1 IADD3 R12, PT, PT, -R6, R7, R12 ;  /* 0x00000007060c9210 */ /* 0x000fc80007ffe10c */
[----:B------:R-:W-:Y:S01]  /*0980*/  @!P1 VIADDMNMX.U32 R7, R9, R10, R12, PT ;  /* 0x0000000a09079246 */ /* 0x000fe2000380000c */
[----:B0-----:R-:W-:-:S03]  /*0990*/  ULEA UR4, UR5, UR4, 0x18 ;  /* 0x0000000405047291 */ /* 0x001fc6000f8ec0ff */
[----:B------:R-:W-:Y:S01]  /*09a0*/  @!P1 IADD3 R6, PT, PT, R6, 0x1, R7 ;  /* 0x0000000106069810 */ /* 0x000fe20007ffe007 */
[----:B------:R-:W-:Y:S02]  /*09b0*/  IMAD.IADD R7, R9, 0x1, R0 ;  /* 0x0000000109077824 */ /* 0x000fe400078e0200 */
[----:B-1----:R-:W-:-:S07]  /*09c0*/  IMAD.U32 R17, RZ, RZ, UR4 ;  /* 0x00000004ff117e24 */ /* 0x002fce000f8e00ff */
.L_x_32:
[----:B------:R-:W-:Y:S01]  /*09d0*/  ISETP.GE.AND P0, PT, R11, UR8, PT ;  /* 0x000000080b007c0c */ /* 0x000fe2000bf06270 */
[----:B------:R-:W-:-:S12]  /*09e0*/  BSSY.RECONVERGENT B0, `(.L_x_28) ;  /* 0x0000017000007945 */ /* 0x000fd80003800200 */
[----:B0-----:R-:W-:Y:S05]  /*09f0*/  @P0 BRA `(.L_x_29) ;  /* 0x0000000000400947 */ /* 0x001fea0003800000 */
[----:B------:R-:W-:-:S13]  /*0a00*/  ISETP.GE.AND P0, PT, R6, R3, PT ;  /* 0x000000030600720c */ /* 0x000fda0003f06270 */
[----:B------:R-:W-:Y:S05]  /*0a10*/  @P0 BRA `(.L_x_30) ;  /* 0x0000000000280947 */ /* 0x000fea0003800000 */
[----:B------:R-:W0:Y:S01]  /*0a20*/  S2UR UR5, SR_CgaCtaId ;  /* 0x00000000000579c3 */ /* 0x000e220000008800 */
[----:B------:R-:W-:Y:S02]  /*0a30*/  UMOV UR4, 0x400 ;  /* 0x0000040000047882 */ /* 0x000fe40000000000 */
[----:B0-----:R-:W-:-:S06]  /*0a40*/  ULEA UR4, UR5, UR4, 0x18 ;  /* 0x0000000405047291 */ /* 0x001fcc000f8ec0ff */
[----:B------:R-:W-:-:S04]  /*0a50*/  IMAD.U32 R17, RZ, RZ, UR4 ;  /* 0x00000004ff117e24 */ /* 0x000fc8000f8e00ff */
[--C-:B------:R-:W-:Y:S02]  /*0a60*/  IMAD R0, R11, 0x4, R17.reuse ;  /* 0x000000040b007824 */ /* 0x100fe400078e0211 */
[----:B------:R-:W-:-:S04]  /*0a70*/  IMAD R2, R6, 0x4, R17 ;  /* 0x0000000406027824 */ /* 0x000fc800078e0211 */
[----:B------:R-:W-:Y:S04]  /*0a80*/  LDS R0, [R0] ;  /* 0x0000000000007984 */ /* 0x000fe80000000800 */
[----:B------:R-:W0:Y:S02]  /*0a90*/  LDS R13, [R2] ;  /* 0x00000000020d7984 */ /* 0x000e240000000800 */
[----:B0-----:R-:W-:-:S13]  /*0aa0*/  ISETP.GT.AND P0, PT, R0, R13, PT ;  /* 0x0000000d0000720c */ /* 0x001fda0003f04270 */
[----:B------:R-:W-:Y:S05]  /*0ab0*/  @P0 BRA `(.L_x_29) ;  /* 0x0000000000100947 */ /* 0x000fea0003800000 */
.L_x_30:
[----:B------:R-:W-:Y:S02]  /*0ac0*/  VIADD R0, R11, 0x1 ;  /* 0x000000010b007836 */ /* 0x000fe40000000000 */
[----:B------:R-:W-:-:S03]  /*0ad0*/  IMAD.MOV.U32 R2, RZ, RZ, R11 ;  /* 0x000000ffff027224 */ /* 0x000fc600078e000b */
[----:B------:R-:W-:Y:S01]  /*0ae0*/  MOV R11, R0 ;  /* 0x00000000000b7202 */ /* 0x000fe20000000f00 */
[----:B------:R-:W-:Y:S06]  /*0af0*/  BRA `(.L_x_31) ;  /* 0x0000000000147947 */ /* 0x000fec0003800000 */
.L_x_29:
[----:B------:R-:W-:-:S13]  /*0b00*/  ISETP.GE.AND P0, PT, R6, R3, PT ;  /* 0x000000030600720c */ /* 0x000fda0003f06270 */
[----:B------:R-:W-:Y:S05]  /*0b10*/  @P0 EXIT ;  /* 0x000000000000094d */ /* 0x000fea0003800000 */
[----:B------:R-:W-:Y:S02]  /*0b20*/  VIADD R0, R6, 0x1 ;  /* 0x0000000106007836 */ /* 0x000fe40000000000 */
[----:B------:R-:W-:Y:S02]  /*0b30*/  IMAD.MOV.U32 R2, RZ, RZ, R6 ;  /* 0x000000ffff027224 */ /* 0x000fe400078e0006 */
[----:B------:R-:W-:-:S07]  /*0b40*/  IMAD.MOV.U32 R6, RZ, RZ, R0 ;  /* 0x000000ffff067224 */ /* 0x000fce00078e0000 */
.L_x_31:
[----:B------:R-:W-:Y:S05]  /*0b50*/  BSYNC.RECONVERGENT B0 ;  /* 0x0000000000007941 */ /* 0x000fea0003800200 */
.L_x_28:
[----:B------:R-:W-:Y:S02]  /*0b60*/  IMAD R0, R2, 0x4, R17 ;  /* 0x0000000402007824 */ /* 0x000fe400078e0211 */
[----:B--2---:R-:W-:-:S03]  /*0b70*/  IMAD.WIDE R12, R7, 0x4, R4 ;  /* 0x00000004070c7825 */ /* 0x004fc600078e0204 */
[----:B------:R-:W0:Y:S01]  /*0b80*/  LDS R15, [R0] ;  /* 0x00000000000f7984 */ /* 0x000e220000000800 */
[----:B------:R-:W-:Y:S02]  /*0b90*/  VIADD R9, R9, 0x1 ;  /* 0x0000000109097836 */ /* 0x000fe40000000000 */
[----:B------:R-:W-:-:S03]  /*0ba0*/  VIADD R7, R7, 0x1 ;  /* 0x0000000107077836 */ /* 0x000fc60000000000 */
[----:B------:R-:W-:Y:S01]  /*0bb0*/  ISETP.NE.AND P0, PT, R9, R8, PT ;  /* 0x000000080900720c */ /* 0x000fe20003f05270 */
[----:B0-----:R0:W-:-:S12]  /*0bc0*/  STG.E desc[UR6][R12.64], R15 ;  /* 0x0000000f0c007986 */ /* 0x0011d8000c101906 */
[----:B------:R-:W-:Y:S05]  /*0bd0*/  @P0 BRA `(.L_x_32) ;  /* 0xfffffffc007c0947 */ /* 0x000fea000383ffff */
[----:B------:R-:W-:Y:S05]  /*0be0*/  EXIT ;  /* 0x000000000000794d */ /* 0x000fea0003800000 */
.L_x_33:
        /* <DEDUP_REMOVED lines=9> */
.L_x_36:


//--------------------- .text._Z12warmupKernelv   --------------------------
	.section	.text._Z12warmupKernelv,"ax",@progbits
	.align	128
        .global         _Z12warmupKernelv
        .type           _Z12warmupKernelv,@function
        .size           _Z12warmupKernelv,(.L_x_37 - _Z12warmupKernelv)
        .other          _Z12warmupKernelv,@"STO_CUDA_ENTRY STV_DEFAULT"
_Z12warmupKernelv:
.text._Z12warmupKernelv:
[----:B------:R-:W-:Y:S01]  /*0000*/  LDC R1, c[0x0][0x37c] ;  /* 0x0000df00ff017b82 */ /* 0x000fe20000000800 */
[----:B------:R-:W-:Y:S05]  /*0010*/  EXIT ;  /* 0x000000000000794d */ /* 0x000fea0003800000 */
.L_x_34:
        /* <DEDUP_REMOVED lines=14> */
.L_x_37:


//--------------------- .nv.shared._Z17mergeGlobalKernelPKiPiii --------------------------
	.section	.nv.shared._Z17mergeGlobalKernelPKiPiii,"aw",@nobits
	.sectionflags	@""
	.align	16
	.zero		1024


//--------------------- .nv.shared.reserved.0     --------------------------
	.section	.nv.shared.reserved.0,"aw",@nobits
	.weak		__nv_reservedSMEM_offset_0_alias
	.size		__nv_reservedSMEM_offset_0_alias, 0, 64
	.other		__nv_reservedSMEM_offset_0_alias,@"STO_CUDA_RESERVED_SHARED STV_DEFAULT"
__nv_reservedSMEM_offset_0_alias:
	.zero		0
	.zero		64


//--------------------- .nv.shared._Z17mergeSharedKernelPKiPiii --------------------------
	.section	.nv.shared._Z17mergeSharedKernelPKiPiii,"aw",@nobits
	.sectionflags	@""
	.align	16
	.zero		1024


//--------------------- .nv.shared._Z12warmupKernelv --------------------------
	.section	.nv.shared._Z12warmupKernelv,"aw",@nobits
	.sectionflags	@""
	.align	16
	.zero		1024


//--------------------- .nv.constant0._Z17mergeGlobalKernelPKiPiii --------------------------
	.section	.nv.constant0._Z17mergeGlobalKernelPKiPiii,"a",@progbits
	.sectionflags	@""
	.align	4
.nv.constant0._Z17mergeGlobalKernelPKiPiii:
	.zero		920


//--------------------- .nv.constant0._Z17mergeSharedKernelPKiPiii --------------------------
	.section	.nv.constant0._Z17mergeSharedKernelPKiPiii,"a",@progbits
	.sectionflags	@""
	.align	4
.nv.constant0._Z17mergeSharedKernelPKiPiii:
	.zero		920


//--------------------- .nv.constant0._Z12warmupKernelv --------------------------
	.section	.nv.constant0._Z12warmupKernelv,"a",@progbits
	.sectionflags	@""
	.align	4
.nv.constant0._Z12warmupKernelv:
	.zero		896


//--------------------- SYMBOLS --------------------------

	.type		.nv.reservedSmem.offset0,@object
	.size		.nv.reservedSmem.offset0,0x4
	.type		.nv.reservedSmem.cap,@object
	.size		.nv.reservedSmem.cap,0x4
